//
// Generated by NVIDIA NVVM Compiler
//
// Compiler Build ID: CL-36424714
// Cuda compilation tools, release 13.0, V13.0.88
// Based on NVVM 20.0.0
//

.version 9.0
.target sm_100
.address_size 64

.func  (.param .b32 func_retval0) _Z5SQd1Biiiiiiiiiii
(
	.param .b32 _Z5SQd1Biiiiiiiiiii_param_0,
	.param .b32 _Z5SQd1Biiiiiiiiiii_param_1,
	.param .b32 _Z5SQd1Biiiiiiiiiii_param_2,
	.param .b32 _Z5SQd1Biiiiiiiiiii_param_3,
	.param .b32 _Z5SQd1Biiiiiiiiiii_param_4,
	.param .b32 _Z5SQd1Biiiiiiiiiii_param_5,
	.param .b32 _Z5SQd1Biiiiiiiiiii_param_6
)
;
.func  (.param .b32 func_retval0) _Z7SQd1BlBiiiiiiiiiii
(
	.param .b32 _Z7SQd1BlBiiiiiiiiiii_param_0,
	.param .b32 _Z7SQd1BlBiiiiiiiiiii_param_1,
	.param .b32 _Z7SQd1BlBiiiiiiiiiii_param_2,
	.param .b32 _Z7SQd1BlBiiiiiiiiiii_param_3,
	.param .b32 _Z7SQd1BlBiiiiiiiiiii_param_4,
	.param .b32 _Z7SQd1BlBiiiiiiiiiii_param_5,
	.param .b32 _Z7SQd1BlBiiiiiiiiiii_param_6,
	.param .b32 _Z7SQd1BlBiiiiiiiiiii_param_7
)
;
.func  (.param .b32 func_retval0) _Z7SQd1BkBiiiiiiiiiii
(
	.param .b32 _Z7SQd1BkBiiiiiiiiiii_param_0,
	.param .b32 _Z7SQd1BkBiiiiiiiiiii_param_1,
	.param .b32 _Z7SQd1BkBiiiiiiiiiii_param_2,
	.param .b32 _Z7SQd1BkBiiiiiiiiiii_param_3,
	.param .b32 _Z7SQd1BkBiiiiiiiiiii_param_4,
	.param .b32 _Z7SQd1BkBiiiiiiiiiii_param_5,
	.param .b32 _Z7SQd1BkBiiiiiiiiiii_param_6,
	.param .b32 _Z7SQd1BkBiiiiiiiiiii_param_7,
	.param .b32 _Z7SQd1BkBiiiiiiiiiii_param_8
)
;
.func  (.param .b32 func_retval0) _Z5SQd2Biiiiiiiiiii
(
	.param .b32 _Z5SQd2Biiiiiiiiiii_param_0,
	.param .b32 _Z5SQd2Biiiiiiiiiii_param_1,
	.param .b32 _Z5SQd2Biiiiiiiiiii_param_2,
	.param .b32 _Z5SQd2Biiiiiiiiiii_param_3,
	.param .b32 _Z5SQd2Biiiiiiiiiii_param_4,
	.param .b32 _Z5SQd2Biiiiiiiiiii_param_5,
	.param .b32 _Z5SQd2Biiiiiiiiiii_param_6
)
;
.func  (.param .b32 func_retval0) _Z6SQBjrBiiiiiiiiiii
(
	.param .b32 _Z6SQBjrBiiiiiiiiiii_param_0,
	.param .b32 _Z6SQBjrBiiiiiiiiiii_param_1,
	.param .b32 _Z6SQBjrBiiiiiiiiiii_param_2,
	.param .b32 _Z6SQBjrBiiiiiiiiiii_param_3,
	.param .b32 _Z6SQBjrBiiiiiiiiiii_param_4,
	.param .b32 _Z6SQBjrBiiiiiiiiiii_param_5,
	.param .b32 _Z6SQBjrBiiiiiiiiiii_param_6,
	.param .b32 _Z6SQBjrBiiiiiiiiiii_param_7
)
;
.func  (.param .b32 func_retval0) _Z3SQBiiiiiiiiiii
(
	.param .b32 _Z3SQBiiiiiiiiiii_param_0,
	.param .b32 _Z3SQBiiiiiiiiiii_param_1,
	.param .b32 _Z3SQBiiiiiiiiiii_param_2,
	.param .b32 _Z3SQBiiiiiiiiiii_param_3,
	.param .b32 _Z3SQBiiiiiiiiiii_param_4,
	.param .b32 _Z3SQBiiiiiiiiiii_param_5,
	.param .b32 _Z3SQBiiiiiiiiiii_param_6
)
;
.func  (.param .b32 func_retval0) _Z8SQBkBjrBiiiiiiiiiii
(
	.param .b32 _Z8SQBkBjrBiiiiiiiiiii_param_0,
	.param .b32 _Z8SQBkBjrBiiiiiiiiiii_param_1,
	.param .b32 _Z8SQBkBjrBiiiiiiiiiii_param_2,
	.param .b32 _Z8SQBkBjrBiiiiiiiiiii_param_3,
	.param .b32 _Z8SQBkBjrBiiiiiiiiiii_param_4,
	.param .b32 _Z8SQBkBjrBiiiiiiiiiii_param_5,
	.param .b32 _Z8SQBkBjrBiiiiiiiiiii_param_6,
	.param .b32 _Z8SQBkBjrBiiiiiiiiiii_param_7,
	.param .b32 _Z8SQBkBjrBiiiiiiiiiii_param_8,
	.param .b32 _Z8SQBkBjrBiiiiiiiiiii_param_9
)
;
// _ZZ19execSolutionsKernelP13ConstellationPjiiE3sum has been demoted

.func  (.param .b32 func_retval0) _Z5SQd0Biiiiiiiiiii(
	.param .b32 _Z5SQd0Biiiiiiiiiii_param_0,
	.param .b32 _Z5SQd0Biiiiiiiiiii_param_1,
	.param .b32 _Z5SQd0Biiiiiiiiiii_param_2,
	.param .b32 _Z5SQd0Biiiiiiiiiii_param_3,
	.param .b32 _Z5SQd0Biiiiiiiiiii_param_4,
	.param .b32 _Z5SQd0Biiiiiiiiiii_param_5,
	.param .b32 _Z5SQd0Biiiiiiiiiii_param_6
)
{
	.reg .pred 	%p<9>;
	.reg .b32 	%r<38>;

	ld.param.u32 	%r13, [_Z5SQd0Biiiiiiiiiii_param_0];
	ld.param.u32 	%r14, [_Z5SQd0Biiiiiiiiiii_param_1];
	ld.param.u32 	%r15, [_Z5SQd0Biiiiiiiiiii_param_2];
	ld.param.u32 	%r16, [_Z5SQd0Biiiiiiiiiii_param_3];
	ld.param.u32 	%r34, [_Z5SQd0Biiiiiiiiiii_param_4];
	ld.param.u32 	%r18, [_Z5SQd0Biiiiiiiiiii_param_5];
	ld.param.u32 	%r19, [_Z5SQd0Biiiiiiiiiii_param_6];
	setp.eq.s32 	%p1, %r16, %r18;
	mov.b32 	%r37, 1;
	@%p1 bra 	$L__BB0_6;
	setp.eq.s32 	%p2, %r34, 0;
	mov.b32 	%r37, 0;
	@%p2 bra 	$L__BB0_6;
	add.s32 	%r1, %r18, -1;
	add.s32 	%r2, %r16, 1;
	mov.b32 	%r37, 0;
$L__BB0_3:
	setp.ge.s32 	%p3, %r16, %r1;
	neg.s32 	%r23, %r34;
	and.b32  	%r24, %r34, %r23;
	add.s32 	%r25, %r34, -1;
	and.b32  	%r34, %r25, %r34;
	or.b32  	%r26, %r24, %r13;
	shl.b32 	%r6, %r26, 1;
	or.b32  	%r27, %r24, %r14;
	shr.s32 	%r7, %r27, 1;
	or.b32  	%r8, %r24, %r15;
	or.b32  	%r28, %r7, %r8;
	or.b32  	%r29, %r28, %r6;
	not.b32 	%r31, %r29;
	and.b32  	%r9, %r19, %r31;
	setp.eq.s32 	%p4, %r9, 0;
	setp.eq.s32 	%p5, %r29, -1;
	and.pred  	%p6, %p3, %p5;
	or.pred  	%p7, %p4, %p6;
	@%p7 bra 	$L__BB0_5;
	{ // callseq 0, 0
	.param .b32 param0;
	st.param.b32 	[param0], %r6;
	.param .b32 param1;
	st.param.b32 	[param1], %r7;
	.param .b32 param2;
	st.param.b32 	[param2], %r8;
	.param .b32 param3;
	st.param.b32 	[param3], %r2;
	.param .b32 param4;
	st.param.b32 	[param4], %r9;
	.param .b32 param5;
	st.param.b32 	[param5], %r18;
	.param .b32 param6;
	st.param.b32 	[param6], %r19;
	.param .b32 retval0;
	call.uni (retval0), 
	_Z5SQd0Biiiiiiiiiii, 
	(
	param0, 
	param1, 
	param2, 
	param3, 
	param4, 
	param5, 
	param6
	);
	ld.param.b32 	%r32, [retval0];
	} // callseq 0
	add.s32 	%r37, %r32, %r37;
$L__BB0_5:
	setp.ne.s32 	%p8, %r34, 0;
	@%p8 bra 	$L__BB0_3;
$L__BB0_6:
	st.param.b32 	[func_retval0], %r37;
	ret;

}
.func  (.param .b32 func_retval0) _Z7SQd0BkBiiiiiiiiiii(
	.param .b32 _Z7SQd0BkBiiiiiiiiiii_param_0,
	.param .b32 _Z7SQd0BkBiiiiiiiiiii_param_1,
	.param .b32 _Z7SQd0BkBiiiiiiiiiii_param_2,
	.param .b32 _Z7SQd0BkBiiiiiiiiiii_param_3,
	.param .b32 _Z7SQd0BkBiiiiiiiiiii_param_4,
	.param .b32 _Z7SQd0BkBiiiiiiiiiii_param_5,
	.param .b32 _Z7SQd0BkBiiiiiiiiiii_param_6,
	.param .b32 _Z7SQd0BkBiiiiiiiiiii_param_7,
	.param .b32 _Z7SQd0BkBiiiiiiiiiii_param_8
)
{
	.reg .pred 	%p<8>;
	.reg .b32 	%r<66>;

	ld.param.u32 	%r23, [_Z7SQd0BkBiiiiiiiiiii_param_0];
	ld.param.u32 	%r24, [_Z7SQd0BkBiiiiiiiiiii_param_1];
	ld.param.u32 	%r25, [_Z7SQd0BkBiiiiiiiiiii_param_2];
	ld.param.u32 	%r26, [_Z7SQd0BkBiiiiiiiiiii_param_3];
	ld.param.u32 	%r59, [_Z7SQd0BkBiiiiiiiiiii_param_4];
	ld.param.u32 	%r28, [_Z7SQd0BkBiiiiiiiiiii_param_5];
	ld.param.u32 	%r29, [_Z7SQd0BkBiiiiiiiiiii_param_6];
	ld.param.u32 	%r30, [_Z7SQd0BkBiiiiiiiiiii_param_7];
	ld.param.u32 	%r31, [_Z7SQd0BkBiiiiiiiiiii_param_8];
	setp.eq.s32 	%p1, %r26, %r29;
	@%p1 bra 	$L__BB1_6;
	setp.eq.s32 	%p2, %r59, 0;
	mov.b32 	%r65, 0;
	@%p2 bra 	$L__BB1_11;
	add.s32 	%r1, %r26, 1;
	mov.b32 	%r65, 0;
$L__BB1_3:
	neg.s32 	%r34, %r59;
	and.b32  	%r35, %r59, %r34;
	add.s32 	%r36, %r59, -1;
	and.b32  	%r59, %r36, %r59;
	or.b32  	%r37, %r35, %r23;
	shl.b32 	%r16, %r37, 1;
	or.b32  	%r38, %r35, %r24;
	shr.s32 	%r17, %r38, 1;
	or.b32  	%r18, %r35, %r25;
	or.b32  	%r39, %r17, %r18;
	or.b32  	%r40, %r39, %r16;
	not.b32 	%r41, %r40;
	and.b32  	%r19, %r30, %r41;
	setp.eq.s32 	%p3, %r19, 0;
	@%p3 bra 	$L__BB1_5;
	{ // callseq 1, 0
	.param .b32 param0;
	st.param.b32 	[param0], %r16;
	.param .b32 param1;
	st.param.b32 	[param1], %r17;
	.param .b32 param2;
	st.param.b32 	[param2], %r18;
	.param .b32 param3;
	st.param.b32 	[param3], %r1;
	.param .b32 param4;
	st.param.b32 	[param4], %r19;
	.param .b32 param5;
	st.param.b32 	[param5], %r28;
	.param .b32 param6;
	st.param.b32 	[param6], %r29;
	.param .b32 param7;
	st.param.b32 	[param7], %r30;
	.param .b32 param8;
	st.param.b32 	[param8], %r31;
	.param .b32 retval0;
	call.uni (retval0), 
	_Z7SQd0BkBiiiiiiiiiii, 
	(
	param0, 
	param1, 
	param2, 
	param3, 
	param4, 
	param5, 
	param6, 
	param7, 
	param8
	);
	ld.param.b32 	%r42, [retval0];
	} // callseq 1
	add.s32 	%r65, %r42, %r65;
$L__BB1_5:
	setp.ne.s32 	%p4, %r59, 0;
	@%p4 bra 	$L__BB1_3;
	bra.uni 	$L__BB1_11;
$L__BB1_6:
	setp.eq.s32 	%p5, %r59, 0;
	mov.b32 	%r65, 0;
	@%p5 bra 	$L__BB1_11;
	add.s32 	%r46, %r31, -3;
	mov.b32 	%r47, 1;
	shl.b32 	%r2, %r47, %r46;
	add.s32 	%r3, %r26, 2;
	mov.b32 	%r65, 0;
$L__BB1_8:
	neg.s32 	%r48, %r59;
	and.b32  	%r49, %r59, %r48;
	add.s32 	%r50, %r59, -1;
	and.b32  	%r59, %r50, %r59;
	or.b32  	%r51, %r49, %r23;
	shl.b32 	%r7, %r51, 2;
	or.b32  	%r52, %r49, %r24;
	shr.s32 	%r53, %r52, 2;
	or.b32  	%r8, %r49, %r25;
	or.b32  	%r9, %r53, %r2;
	or.b32  	%r54, %r7, %r8;
	or.b32  	%r55, %r54, %r9;
	not.b32 	%r56, %r55;
	and.b32  	%r10, %r30, %r56;
	setp.eq.s32 	%p6, %r10, 0;
	@%p6 bra 	$L__BB1_10;
	{ // callseq 2, 0
	.param .b32 param0;
	st.param.b32 	[param0], %r7;
	.param .b32 param1;
	st.param.b32 	[param1], %r9;
	.param .b32 param2;
	st.param.b32 	[param2], %r8;
	.param .b32 param3;
	st.param.b32 	[param3], %r3;
	.param .b32 param4;
	st.param.b32 	[param4], %r10;
	.param .b32 param5;
	st.param.b32 	[param5], %r28;
	.param .b32 param6;
	st.param.b32 	[param6], %r30;
	.param .b32 retval0;
	call.uni (retval0), 
	_Z5SQd0Biiiiiiiiiii, 
	(
	param0, 
	param1, 
	param2, 
	param3, 
	param4, 
	param5, 
	param6
	);
	ld.param.b32 	%r57, [retval0];
	} // callseq 2
	add.s32 	%r65, %r57, %r65;
$L__BB1_10:
	setp.eq.s32 	%p7, %r59, 0;
	@%p7 bra 	$L__BB1_11;
	bra.uni 	$L__BB1_8;
$L__BB1_11:
	st.param.b32 	[func_retval0], %r65;
	ret;

}
.func  (.param .b32 func_retval0) _Z8SQd1BklBiiiiiiiiiii(
	.param .b32 _Z8SQd1BklBiiiiiiiiiii_param_0,
	.param .b32 _Z8SQd1BklBiiiiiiiiiii_param_1,
	.param .b32 _Z8SQd1BklBiiiiiiiiiii_param_2,
	.param .b32 _Z8SQd1BklBiiiiiiiiiii_param_3,
	.param .b32 _Z8SQd1BklBiiiiiiiiiii_param_4,
	.param .b32 _Z8SQd1BklBiiiiiiiiiii_param_5,
	.param .b32 _Z8SQd1BklBiiiiiiiiiii_param_6,
	.param .b32 _Z8SQd1BklBiiiiiiiiiii_param_7,
	.param .b32 _Z8SQd1BklBiiiiiiiiiii_param_8
)
{
	.reg .pred 	%p<8>;
	.reg .b32 	%r<68>;

	ld.param.u32 	%r23, [_Z8SQd1BklBiiiiiiiiiii_param_0];
	ld.param.u32 	%r24, [_Z8SQd1BklBiiiiiiiiiii_param_1];
	ld.param.u32 	%r25, [_Z8SQd1BklBiiiiiiiiiii_param_2];
	ld.param.u32 	%r26, [_Z8SQd1BklBiiiiiiiiiii_param_3];
	ld.param.u32 	%r61, [_Z8SQd1BklBiiiiiiiiiii_param_4];
	ld.param.u32 	%r28, [_Z8SQd1BklBiiiiiiiiiii_param_5];
	ld.param.u32 	%r29, [_Z8SQd1BklBiiiiiiiiiii_param_6];
	ld.param.u32 	%r30, [_Z8SQd1BklBiiiiiiiiiii_param_7];
	ld.param.u32 	%r31, [_Z8SQd1BklBiiiiiiiiiii_param_8];
	setp.eq.s32 	%p1, %r26, %r29;
	@%p1 bra 	$L__BB2_6;
	setp.eq.s32 	%p2, %r61, 0;
	mov.b32 	%r67, 0;
	@%p2 bra 	$L__BB2_11;
	add.s32 	%r1, %r26, 1;
	mov.b32 	%r67, 0;
$L__BB2_3:
	neg.s32 	%r34, %r61;
	and.b32  	%r35, %r61, %r34;
	add.s32 	%r36, %r61, -1;
	and.b32  	%r61, %r36, %r61;
	or.b32  	%r37, %r35, %r23;
	shl.b32 	%r16, %r37, 1;
	or.b32  	%r38, %r35, %r24;
	shr.s32 	%r17, %r38, 1;
	or.b32  	%r18, %r35, %r25;
	or.b32  	%r39, %r17, %r18;
	or.b32  	%r40, %r39, %r16;
	not.b32 	%r41, %r40;
	and.b32  	%r19, %r30, %r41;
	setp.eq.s32 	%p3, %r19, 0;
	@%p3 bra 	$L__BB2_5;
	{ // callseq 3, 0
	.param .b32 param0;
	st.param.b32 	[param0], %r16;
	.param .b32 param1;
	st.param.b32 	[param1], %r17;
	.param .b32 param2;
	st.param.b32 	[param2], %r18;
	.param .b32 param3;
	st.param.b32 	[param3], %r1;
	.param .b32 param4;
	st.param.b32 	[param4], %r19;
	.param .b32 param5;
	st.param.b32 	[param5], %r28;
	.param .b32 param6;
	st.param.b32 	[param6], %r29;
	.param .b32 param7;
	st.param.b32 	[param7], %r30;
	.param .b32 param8;
	st.param.b32 	[param8], %r31;
	.param .b32 retval0;
	call.uni (retval0), 
	_Z8SQd1BklBiiiiiiiiiii, 
	(
	param0, 
	param1, 
	param2, 
	param3, 
	param4, 
	param5, 
	param6, 
	param7, 
	param8
	);
	ld.param.b32 	%r42, [retval0];
	} // callseq 3
	add.s32 	%r67, %r42, %r67;
$L__BB2_5:
	setp.ne.s32 	%p4, %r61, 0;
	@%p4 bra 	$L__BB2_3;
	bra.uni 	$L__BB2_11;
$L__BB2_6:
	setp.eq.s32 	%p5, %r61, 0;
	mov.b32 	%r67, 0;
	@%p5 bra 	$L__BB2_11;
	add.s32 	%r46, %r31, -4;
	mov.b32 	%r47, 1;
	shl.b32 	%r2, %r47, %r46;
	add.s32 	%r3, %r26, 3;
	mov.b32 	%r67, 0;
$L__BB2_8:
	neg.s32 	%r48, %r61;
	and.b32  	%r49, %r61, %r48;
	add.s32 	%r50, %r61, -1;
	and.b32  	%r61, %r50, %r61;
	or.b32  	%r51, %r49, %r23;
	shl.b32 	%r7, %r51, 3;
	or.b32  	%r52, %r49, %r24;
	shr.s32 	%r53, %r52, 3;
	or.b32  	%r8, %r49, %r25;
	or.b32  	%r9, %r53, %r2;
	or.b32  	%r54, %r7, %r8;
	or.b32  	%r55, %r54, %r9;
	not.b32 	%r56, %r55;
	and.b32  	%r57, %r56, %r30;
	and.b32  	%r10, %r57, 2147483646;
	setp.eq.s32 	%p6, %r10, 0;
	@%p6 bra 	$L__BB2_10;
	or.b32  	%r58, %r7, 1;
	{ // callseq 4, 0
	.param .b32 param0;
	st.param.b32 	[param0], %r58;
	.param .b32 param1;
	st.param.b32 	[param1], %r9;
	.param .b32 param2;
	st.param.b32 	[param2], %r8;
	.param .b32 param3;
	st.param.b32 	[param3], %r3;
	.param .b32 param4;
	st.param.b32 	[param4], %r10;
	.param .b32 param5;
	st.param.b32 	[param5], %r28;
	.param .b32 param6;
	st.param.b32 	[param6], %r30;
	.param .b32 retval0;
	call.uni (retval0), 
	_Z5SQd1Biiiiiiiiiii, 
	(
	param0, 
	param1, 
	param2, 
	param3, 
	param4, 
	param5, 
	param6
	);
	ld.param.b32 	%r59, [retval0];
	} // callseq 4
	add.s32 	%r67, %r59, %r67;
$L__BB2_10:
	setp.eq.s32 	%p7, %r61, 0;
	@%p7 bra 	$L__BB2_11;
	bra.uni 	$L__BB2_8;
$L__BB2_11:
	st.param.b32 	[func_retval0], %r67;
	ret;

}
.func  (.param .b32 func_retval0) _Z5SQd1Biiiiiiiiiii(
	.param .b32 _Z5SQd1Biiiiiiiiiii_param_0,
	.param .b32 _Z5SQd1Biiiiiiiiiii_param_1,
	.param .b32 _Z5SQd1Biiiiiiiiiii_param_2,
	.param .b32 _Z5SQd1Biiiiiiiiiii_param_3,
	.param .b32 _Z5SQd1Biiiiiiiiiii_param_4,
	.param .b32 _Z5SQd1Biiiiiiiiiii_param_5,
	.param .b32 _Z5SQd1Biiiiiiiiiii_param_6
)
{
	.reg .pred 	%p<9>;
	.reg .b32 	%r<37>;

	ld.param.u32 	%r12, [_Z5SQd1Biiiiiiiiiii_param_0];
	ld.param.u32 	%r13, [_Z5SQd1Biiiiiiiiiii_param_1];
	ld.param.u32 	%r14, [_Z5SQd1Biiiiiiiiiii_param_2];
	ld.param.u32 	%r15, [_Z5SQd1Biiiiiiiiiii_param_3];
	ld.param.u32 	%r33, [_Z5SQd1Biiiiiiiiiii_param_4];
	ld.param.u32 	%r17, [_Z5SQd1Biiiiiiiiiii_param_5];
	ld.param.u32 	%r18, [_Z5SQd1Biiiiiiiiiii_param_6];
	setp.eq.s32 	%p1, %r15, %r17;
	mov.b32 	%r36, 1;
	@%p1 bra 	$L__BB3_6;
	setp.eq.s32 	%p2, %r33, 0;
	mov.b32 	%r36, 0;
	@%p2 bra 	$L__BB3_6;
	add.s32 	%r1, %r15, 1;
	mov.b32 	%r36, 0;
$L__BB3_3:
	setp.lt.s32 	%p3, %r1, %r17;
	neg.s32 	%r22, %r33;
	and.b32  	%r23, %r33, %r22;
	add.s32 	%r24, %r33, -1;
	and.b32  	%r33, %r24, %r33;
	or.b32  	%r25, %r23, %r12;
	shl.b32 	%r5, %r25, 1;
	or.b32  	%r26, %r23, %r13;
	shr.s32 	%r6, %r26, 1;
	or.b32  	%r7, %r23, %r14;
	or.b32  	%r27, %r6, %r7;
	or.b32  	%r28, %r27, %r5;
	not.b32 	%r30, %r28;
	and.b32  	%r8, %r18, %r30;
	setp.eq.s32 	%p4, %r8, 0;
	setp.eq.s32 	%p5, %r28, -1;
	and.pred  	%p6, %p3, %p5;
	or.pred  	%p7, %p4, %p6;
	@%p7 bra 	$L__BB3_5;
	{ // callseq 5, 0
	.param .b32 param0;
	st.param.b32 	[param0], %r5;
	.param .b32 param1;
	st.param.b32 	[param1], %r6;
	.param .b32 param2;
	st.param.b32 	[param2], %r7;
	.param .b32 param3;
	st.param.b32 	[param3], %r1;
	.param .b32 param4;
	st.param.b32 	[param4], %r8;
	.param .b32 param5;
	st.param.b32 	[param5], %r17;
	.param .b32 param6;
	st.param.b32 	[param6], %r18;
	.param .b32 retval0;
	call.uni (retval0), 
	_Z5SQd1Biiiiiiiiiii, 
	(
	param0, 
	param1, 
	param2, 
	param3, 
	param4, 
	param5, 
	param6
	);
	ld.param.b32 	%r31, [retval0];
	} // callseq 5
	add.s32 	%r36, %r31, %r36;
$L__BB3_5:
	setp.ne.s32 	%p8, %r33, 0;
	@%p8 bra 	$L__BB3_3;
$L__BB3_6:
	st.param.b32 	[func_retval0], %r36;
	ret;

}
.func  (.param .b32 func_retval0) _Z9SQd1BkBlBiiiiiiiiiii(
	.param .b32 _Z9SQd1BkBlBiiiiiiiiiii_param_0,
	.param .b32 _Z9SQd1BkBlBiiiiiiiiiii_param_1,
	.param .b32 _Z9SQd1BkBlBiiiiiiiiiii_param_2,
	.param .b32 _Z9SQd1BkBlBiiiiiiiiiii_param_3,
	.param .b32 _Z9SQd1BkBlBiiiiiiiiiii_param_4,
	.param .b32 _Z9SQd1BkBlBiiiiiiiiiii_param_5,
	.param .b32 _Z9SQd1BkBlBiiiiiiiiiii_param_6,
	.param .b32 _Z9SQd1BkBlBiiiiiiiiiii_param_7,
	.param .b32 _Z9SQd1BkBlBiiiiiiiiiii_param_8,
	.param .b32 _Z9SQd1BkBlBiiiiiiiiiii_param_9
)
{
	.reg .pred 	%p<8>;
	.reg .b32 	%r<67>;

	ld.param.u32 	%r23, [_Z9SQd1BkBlBiiiiiiiiiii_param_0];
	ld.param.u32 	%r24, [_Z9SQd1BkBlBiiiiiiiiiii_param_1];
	ld.param.u32 	%r25, [_Z9SQd1BkBlBiiiiiiiiiii_param_2];
	ld.param.u32 	%r26, [_Z9SQd1BkBlBiiiiiiiiiii_param_3];
	ld.param.u32 	%r60, [_Z9SQd1BkBlBiiiiiiiiiii_param_4];
	ld.param.u32 	%r28, [_Z9SQd1BkBlBiiiiiiiiiii_param_5];
	ld.param.u32 	%r29, [_Z9SQd1BkBlBiiiiiiiiiii_param_6];
	ld.param.u32 	%r30, [_Z9SQd1BkBlBiiiiiiiiiii_param_7];
	ld.param.u32 	%r31, [_Z9SQd1BkBlBiiiiiiiiiii_param_8];
	ld.param.u32 	%r32, [_Z9SQd1BkBlBiiiiiiiiiii_param_9];
	setp.eq.s32 	%p1, %r26, %r29;
	@%p1 bra 	$L__BB4_6;
	setp.eq.s32 	%p2, %r60, 0;
	mov.b32 	%r66, 0;
	@%p2 bra 	$L__BB4_11;
	add.s32 	%r1, %r26, 1;
	mov.b32 	%r66, 0;
$L__BB4_3:
	neg.s32 	%r35, %r60;
	and.b32  	%r36, %r60, %r35;
	add.s32 	%r37, %r60, -1;
	and.b32  	%r60, %r37, %r60;
	or.b32  	%r38, %r36, %r23;
	shl.b32 	%r16, %r38, 1;
	or.b32  	%r39, %r36, %r24;
	shr.s32 	%r17, %r39, 1;
	or.b32  	%r18, %r36, %r25;
	or.b32  	%r40, %r17, %r18;
	or.b32  	%r41, %r40, %r16;
	not.b32 	%r42, %r41;
	and.b32  	%r19, %r31, %r42;
	setp.eq.s32 	%p3, %r19, 0;
	@%p3 bra 	$L__BB4_5;
	{ // callseq 6, 0
	.param .b32 param0;
	st.param.b32 	[param0], %r16;
	.param .b32 param1;
	st.param.b32 	[param1], %r17;
	.param .b32 param2;
	st.param.b32 	[param2], %r18;
	.param .b32 param3;
	st.param.b32 	[param3], %r1;
	.param .b32 param4;
	st.param.b32 	[param4], %r19;
	.param .b32 param5;
	st.param.b32 	[param5], %r28;
	.param .b32 param6;
	st.param.b32 	[param6], %r29;
	.param .b32 param7;
	st.param.b32 	[param7], %r30;
	.param .b32 param8;
	st.param.b32 	[param8], %r31;
	.param .b32 param9;
	st.param.b32 	[param9], %r32;
	.param .b32 retval0;
	call.uni (retval0), 
	_Z9SQd1BkBlBiiiiiiiiiii, 
	(
	param0, 
	param1, 
	param2, 
	param3, 
	param4, 
	param5, 
	param6, 
	param7, 
	param8, 
	param9
	);
	ld.param.b32 	%r43, [retval0];
	} // callseq 6
	add.s32 	%r66, %r43, %r66;
$L__BB4_5:
	setp.ne.s32 	%p4, %r60, 0;
	@%p4 bra 	$L__BB4_3;
	bra.uni 	$L__BB4_11;
$L__BB4_6:
	setp.eq.s32 	%p5, %r60, 0;
	mov.b32 	%r66, 0;
	@%p5 bra 	$L__BB4_11;
	add.s32 	%r47, %r32, -3;
	mov.b32 	%r48, 1;
	shl.b32 	%r2, %r48, %r47;
	add.s32 	%r3, %r26, 2;
	mov.b32 	%r66, 0;
$L__BB4_8:
	neg.s32 	%r49, %r60;
	and.b32  	%r50, %r60, %r49;
	add.s32 	%r51, %r60, -1;
	and.b32  	%r60, %r51, %r60;
	or.b32  	%r52, %r50, %r23;
	shl.b32 	%r7, %r52, 2;
	or.b32  	%r53, %r50, %r24;
	shr.s32 	%r54, %r53, 2;
	or.b32  	%r8, %r50, %r25;
	or.b32  	%r9, %r54, %r2;
	or.b32  	%r55, %r7, %r8;
	or.b32  	%r56, %r55, %r9;
	not.b32 	%r57, %r56;
	and.b32  	%r10, %r31, %r57;
	setp.eq.s32 	%p6, %r10, 0;
	@%p6 bra 	$L__BB4_10;
	{ // callseq 7, 0
	.param .b32 param0;
	st.param.b32 	[param0], %r7;
	.param .b32 param1;
	st.param.b32 	[param1], %r9;
	.param .b32 param2;
	st.param.b32 	[param2], %r8;
	.param .b32 param3;
	st.param.b32 	[param3], %r3;
	.param .b32 param4;
	st.param.b32 	[param4], %r10;
	.param .b32 param5;
	st.param.b32 	[param5], %r28;
	.param .b32 param6;
	st.param.b32 	[param6], %r30;
	.param .b32 param7;
	st.param.b32 	[param7], %r31;
	.param .b32 retval0;
	call.uni (retval0), 
	_Z7SQd1BlBiiiiiiiiiii, 
	(
	param0, 
	param1, 
	param2, 
	param3, 
	param4, 
	param5, 
	param6, 
	param7
	);
	ld.param.b32 	%r58, [retval0];
	} // callseq 7
	add.s32 	%r66, %r58, %r66;
$L__BB4_10:
	setp.eq.s32 	%p7, %r60, 0;
	@%p7 bra 	$L__BB4_11;
	bra.uni 	$L__BB4_8;
$L__BB4_11:
	st.param.b32 	[func_retval0], %r66;
	ret;

}
.func  (.param .b32 func_retval0) _Z7SQd1BlBiiiiiiiiiii(
	.param .b32 _Z7SQd1BlBiiiiiiiiiii_param_0,
	.param .b32 _Z7SQd1BlBiiiiiiiiiii_param_1,
	.param .b32 _Z7SQd1BlBiiiiiiiiiii_param_2,
	.param .b32 _Z7SQd1BlBiiiiiiiiiii_param_3,
	.param .b32 _Z7SQd1BlBiiiiiiiiiii_param_4,
	.param .b32 _Z7SQd1BlBiiiiiiiiiii_param_5,
	.param .b32 _Z7SQd1BlBiiiiiiiiiii_param_6,
	.param .b32 _Z7SQd1BlBiiiiiiiiiii_param_7
)
{
	.reg .pred 	%p<12>;
	.reg .b32 	%r<63>;

	ld.param.u32 	%r22, [_Z7SQd1BlBiiiiiiiiiii_param_0];
	ld.param.u32 	%r23, [_Z7SQd1BlBiiiiiiiiiii_param_1];
	ld.param.u32 	%r24, [_Z7SQd1BlBiiiiiiiiiii_param_2];
	ld.param.u32 	%r25, [_Z7SQd1BlBiiiiiiiiiii_param_3];
	ld.param.u32 	%r56, [_Z7SQd1BlBiiiiiiiiiii_param_4];
	ld.param.u32 	%r27, [_Z7SQd1BlBiiiiiiiiiii_param_5];
	ld.param.u32 	%r28, [_Z7SQd1BlBiiiiiiiiiii_param_6];
	ld.param.u32 	%r29, [_Z7SQd1BlBiiiiiiiiiii_param_7];
	setp.eq.s32 	%p1, %r25, %r28;
	@%p1 bra 	$L__BB5_6;
	setp.eq.s32 	%p2, %r56, 0;
	mov.b32 	%r62, 0;
	@%p2 bra 	$L__BB5_11;
	add.s32 	%r1, %r25, 1;
	mov.b32 	%r62, 0;
$L__BB5_3:
	neg.s32 	%r32, %r56;
	and.b32  	%r33, %r56, %r32;
	add.s32 	%r34, %r56, -1;
	and.b32  	%r56, %r34, %r56;
	or.b32  	%r35, %r33, %r22;
	shl.b32 	%r15, %r35, 1;
	or.b32  	%r36, %r33, %r23;
	shr.s32 	%r16, %r36, 1;
	or.b32  	%r17, %r33, %r24;
	or.b32  	%r37, %r16, %r17;
	or.b32  	%r38, %r37, %r15;
	not.b32 	%r39, %r38;
	and.b32  	%r18, %r29, %r39;
	setp.eq.s32 	%p3, %r18, 0;
	@%p3 bra 	$L__BB5_5;
	{ // callseq 8, 0
	.param .b32 param0;
	st.param.b32 	[param0], %r15;
	.param .b32 param1;
	st.param.b32 	[param1], %r16;
	.param .b32 param2;
	st.param.b32 	[param2], %r17;
	.param .b32 param3;
	st.param.b32 	[param3], %r1;
	.param .b32 param4;
	st.param.b32 	[param4], %r18;
	.param .b32 param5;
	st.param.b32 	[param5], %r27;
	.param .b32 param6;
	st.param.b32 	[param6], %r28;
	.param .b32 param7;
	st.param.b32 	[param7], %r29;
	.param .b32 retval0;
	call.uni (retval0), 
	_Z7SQd1BlBiiiiiiiiiii, 
	(
	param0, 
	param1, 
	param2, 
	param3, 
	param4, 
	param5, 
	param6, 
	param7
	);
	ld.param.b32 	%r40, [retval0];
	} // callseq 8
	add.s32 	%r62, %r40, %r62;
$L__BB5_5:
	setp.ne.s32 	%p4, %r56, 0;
	@%p4 bra 	$L__BB5_3;
	bra.uni 	$L__BB5_11;
$L__BB5_6:
	setp.eq.s32 	%p5, %r56, 0;
	mov.b32 	%r62, 0;
	@%p5 bra 	$L__BB5_11;
	add.s32 	%r2, %r25, 2;
	mov.b32 	%r62, 0;
$L__BB5_8:
	setp.lt.s32 	%p6, %r2, %r27;
	neg.s32 	%r44, %r56;
	and.b32  	%r45, %r56, %r44;
	add.s32 	%r46, %r56, -1;
	and.b32  	%r56, %r46, %r56;
	or.b32  	%r47, %r45, %r22;
	shl.b32 	%r48, %r47, 2;
	or.b32  	%r6, %r48, 1;
	or.b32  	%r49, %r45, %r23;
	shr.s32 	%r7, %r49, 2;
	or.b32  	%r8, %r45, %r24;
	or.b32  	%r50, %r7, %r8;
	or.b32  	%r51, %r50, %r6;
	not.b32 	%r53, %r51;
	and.b32  	%r9, %r29, %r53;
	setp.eq.s32 	%p7, %r9, 0;
	setp.eq.s32 	%p8, %r51, -1;
	and.pred  	%p9, %p6, %p8;
	or.pred  	%p10, %p7, %p9;
	@%p10 bra 	$L__BB5_10;
	{ // callseq 9, 0
	.param .b32 param0;
	st.param.b32 	[param0], %r6;
	.param .b32 param1;
	st.param.b32 	[param1], %r7;
	.param .b32 param2;
	st.param.b32 	[param2], %r8;
	.param .b32 param3;
	st.param.b32 	[param3], %r2;
	.param .b32 param4;
	st.param.b32 	[param4], %r9;
	.param .b32 param5;
	st.param.b32 	[param5], %r27;
	.param .b32 param6;
	st.param.b32 	[param6], %r29;
	.param .b32 retval0;
	call.uni (retval0), 
	_Z5SQd1Biiiiiiiiiii, 
	(
	param0, 
	param1, 
	param2, 
	param3, 
	param4, 
	param5, 
	param6
	);
	ld.param.b32 	%r54, [retval0];
	} // callseq 9
	add.s32 	%r62, %r54, %r62;
$L__BB5_10:
	setp.eq.s32 	%p11, %r56, 0;
	@%p11 bra 	$L__BB5_11;
	bra.uni 	$L__BB5_8;
$L__BB5_11:
	st.param.b32 	[func_retval0], %r62;
	ret;

}
.func  (.param .b32 func_retval0) _Z8SQd1BlkBiiiiiiiiiii(
	.param .b32 _Z8SQd1BlkBiiiiiiiiiii_param_0,
	.param .b32 _Z8SQd1BlkBiiiiiiiiiii_param_1,
	.param .b32 _Z8SQd1BlkBiiiiiiiiiii_param_2,
	.param .b32 _Z8SQd1BlkBiiiiiiiiiii_param_3,
	.param .b32 _Z8SQd1BlkBiiiiiiiiiii_param_4,
	.param .b32 _Z8SQd1BlkBiiiiiiiiiii_param_5,
	.param .b32 _Z8SQd1BlkBiiiiiiiiiii_param_6,
	.param .b32 _Z8SQd1BlkBiiiiiiiiiii_param_7,
	.param .b32 _Z8SQd1BlkBiiiiiiiiiii_param_8
)
{
	.reg .pred 	%p<8>;
	.reg .b32 	%r<68>;

	ld.param.u32 	%r23, [_Z8SQd1BlkBiiiiiiiiiii_param_0];
	ld.param.u32 	%r24, [_Z8SQd1BlkBiiiiiiiiiii_param_1];
	ld.param.u32 	%r25, [_Z8SQd1BlkBiiiiiiiiiii_param_2];
	ld.param.u32 	%r26, [_Z8SQd1BlkBiiiiiiiiiii_param_3];
	ld.param.u32 	%r61, [_Z8SQd1BlkBiiiiiiiiiii_param_4];
	ld.param.u32 	%r28, [_Z8SQd1BlkBiiiiiiiiiii_param_5];
	ld.param.u32 	%r29, [_Z8SQd1BlkBiiiiiiiiiii_param_6];
	ld.param.u32 	%r30, [_Z8SQd1BlkBiiiiiiiiiii_param_7];
	ld.param.u32 	%r31, [_Z8SQd1BlkBiiiiiiiiiii_param_8];
	setp.eq.s32 	%p1, %r26, %r29;
	@%p1 bra 	$L__BB6_6;
	setp.eq.s32 	%p2, %r61, 0;
	mov.b32 	%r67, 0;
	@%p2 bra 	$L__BB6_11;
	add.s32 	%r1, %r26, 1;
	mov.b32 	%r67, 0;
$L__BB6_3:
	neg.s32 	%r34, %r61;
	and.b32  	%r35, %r61, %r34;
	add.s32 	%r36, %r61, -1;
	and.b32  	%r61, %r36, %r61;
	or.b32  	%r37, %r35, %r23;
	shl.b32 	%r16, %r37, 1;
	or.b32  	%r38, %r35, %r24;
	shr.s32 	%r17, %r38, 1;
	or.b32  	%r18, %r35, %r25;
	or.b32  	%r39, %r17, %r18;
	or.b32  	%r40, %r39, %r16;
	not.b32 	%r41, %r40;
	and.b32  	%r19, %r30, %r41;
	setp.eq.s32 	%p3, %r19, 0;
	@%p3 bra 	$L__BB6_5;
	{ // callseq 10, 0
	.param .b32 param0;
	st.param.b32 	[param0], %r16;
	.param .b32 param1;
	st.param.b32 	[param1], %r17;
	.param .b32 param2;
	st.param.b32 	[param2], %r18;
	.param .b32 param3;
	st.param.b32 	[param3], %r1;
	.param .b32 param4;
	st.param.b32 	[param4], %r19;
	.param .b32 param5;
	st.param.b32 	[param5], %r28;
	.param .b32 param6;
	st.param.b32 	[param6], %r29;
	.param .b32 param7;
	st.param.b32 	[param7], %r30;
	.param .b32 param8;
	st.param.b32 	[param8], %r31;
	.param .b32 retval0;
	call.uni (retval0), 
	_Z8SQd1BlkBiiiiiiiiiii, 
	(
	param0, 
	param1, 
	param2, 
	param3, 
	param4, 
	param5, 
	param6, 
	param7, 
	param8
	);
	ld.param.b32 	%r42, [retval0];
	} // callseq 10
	add.s32 	%r67, %r42, %r67;
$L__BB6_5:
	setp.ne.s32 	%p4, %r61, 0;
	@%p4 bra 	$L__BB6_3;
	bra.uni 	$L__BB6_11;
$L__BB6_6:
	setp.eq.s32 	%p5, %r61, 0;
	mov.b32 	%r67, 0;
	@%p5 bra 	$L__BB6_11;
	add.s32 	%r46, %r31, -3;
	mov.b32 	%r47, 1;
	shl.b32 	%r2, %r47, %r46;
	add.s32 	%r3, %r26, 3;
	mov.b32 	%r67, 0;
$L__BB6_8:
	neg.s32 	%r48, %r61;
	and.b32  	%r49, %r61, %r48;
	add.s32 	%r50, %r61, -1;
	and.b32  	%r61, %r50, %r61;
	or.b32  	%r51, %r49, %r23;
	shl.b32 	%r7, %r51, 3;
	or.b32  	%r52, %r49, %r24;
	shr.s32 	%r53, %r52, 3;
	or.b32  	%r8, %r49, %r25;
	or.b32  	%r9, %r53, %r2;
	or.b32  	%r54, %r7, %r8;
	or.b32  	%r55, %r54, %r9;
	not.b32 	%r56, %r55;
	and.b32  	%r57, %r56, %r30;
	and.b32  	%r10, %r57, 2147483645;
	setp.eq.s32 	%p6, %r10, 0;
	@%p6 bra 	$L__BB6_10;
	or.b32  	%r58, %r7, 2;
	{ // callseq 11, 0
	.param .b32 param0;
	st.param.b32 	[param0], %r58;
	.param .b32 param1;
	st.param.b32 	[param1], %r9;
	.param .b32 param2;
	st.param.b32 	[param2], %r8;
	.param .b32 param3;
	st.param.b32 	[param3], %r3;
	.param .b32 param4;
	st.param.b32 	[param4], %r10;
	.param .b32 param5;
	st.param.b32 	[param5], %r28;
	.param .b32 param6;
	st.param.b32 	[param6], %r30;
	.param .b32 retval0;
	call.uni (retval0), 
	_Z5SQd1Biiiiiiiiiii, 
	(
	param0, 
	param1, 
	param2, 
	param3, 
	param4, 
	param5, 
	param6
	);
	ld.param.b32 	%r59, [retval0];
	} // callseq 11
	add.s32 	%r67, %r59, %r67;
$L__BB6_10:
	setp.eq.s32 	%p7, %r61, 0;
	@%p7 bra 	$L__BB6_11;
	bra.uni 	$L__BB6_8;
$L__BB6_11:
	st.param.b32 	[func_retval0], %r67;
	ret;

}
.func  (.param .b32 func_retval0) _Z9SQd1BlBkBiiiiiiiiiii(
	.param .b32 _Z9SQd1BlBkBiiiiiiiiiii_param_0,
	.param .b32 _Z9SQd1BlBkBiiiiiiiiiii_param_1,
	.param .b32 _Z9SQd1BlBkBiiiiiiiiiii_param_2,
	.param .b32 _Z9SQd1BlBkBiiiiiiiiiii_param_3,
	.param .b32 _Z9SQd1BlBkBiiiiiiiiiii_param_4,
	.param .b32 _Z9SQd1BlBkBiiiiiiiiiii_param_5,
	.param .b32 _Z9SQd1BlBkBiiiiiiiiiii_param_6,
	.param .b32 _Z9SQd1BlBkBiiiiiiiiiii_param_7,
	.param .b32 _Z9SQd1BlBkBiiiiiiiiiii_param_8,
	.param .b32 _Z9SQd1BlBkBiiiiiiiiiii_param_9
)
{
	.reg .pred 	%p<8>;
	.reg .b32 	%r<65>;

	ld.param.u32 	%r22, [_Z9SQd1BlBkBiiiiiiiiiii_param_0];
	ld.param.u32 	%r23, [_Z9SQd1BlBkBiiiiiiiiiii_param_1];
	ld.param.u32 	%r24, [_Z9SQd1BlBkBiiiiiiiiiii_param_2];
	ld.param.u32 	%r25, [_Z9SQd1BlBkBiiiiiiiiiii_param_3];
	ld.param.u32 	%r58, [_Z9SQd1BlBkBiiiiiiiiiii_param_4];
	ld.param.u32 	%r27, [_Z9SQd1BlBkBiiiiiiiiiii_param_5];
	ld.param.u32 	%r28, [_Z9SQd1BlBkBiiiiiiiiiii_param_6];
	ld.param.u32 	%r29, [_Z9SQd1BlBkBiiiiiiiiiii_param_7];
	ld.param.u32 	%r30, [_Z9SQd1BlBkBiiiiiiiiiii_param_8];
	ld.param.u32 	%r31, [_Z9SQd1BlBkBiiiiiiiiiii_param_9];
	setp.eq.s32 	%p1, %r25, %r28;
	@%p1 bra 	$L__BB7_6;
	setp.eq.s32 	%p2, %r58, 0;
	mov.b32 	%r64, 0;
	@%p2 bra 	$L__BB7_11;
	add.s32 	%r1, %r25, 1;
	mov.b32 	%r64, 0;
$L__BB7_3:
	neg.s32 	%r34, %r58;
	and.b32  	%r35, %r58, %r34;
	add.s32 	%r36, %r58, -1;
	and.b32  	%r58, %r36, %r58;
	or.b32  	%r37, %r35, %r22;
	shl.b32 	%r15, %r37, 1;
	or.b32  	%r38, %r35, %r23;
	shr.s32 	%r16, %r38, 1;
	or.b32  	%r17, %r35, %r24;
	or.b32  	%r39, %r16, %r17;
	or.b32  	%r40, %r39, %r15;
	not.b32 	%r41, %r40;
	and.b32  	%r18, %r30, %r41;
	setp.eq.s32 	%p3, %r18, 0;
	@%p3 bra 	$L__BB7_5;
	{ // callseq 12, 0
	.param .b32 param0;
	st.param.b32 	[param0], %r15;
	.param .b32 param1;
	st.param.b32 	[param1], %r16;
	.param .b32 param2;
	st.param.b32 	[param2], %r17;
	.param .b32 param3;
	st.param.b32 	[param3], %r1;
	.param .b32 param4;
	st.param.b32 	[param4], %r18;
	.param .b32 param5;
	st.param.b32 	[param5], %r27;
	.param .b32 param6;
	st.param.b32 	[param6], %r28;
	.param .b32 param7;
	st.param.b32 	[param7], %r29;
	.param .b32 param8;
	st.param.b32 	[param8], %r30;
	.param .b32 param9;
	st.param.b32 	[param9], %r31;
	.param .b32 retval0;
	call.uni (retval0), 
	_Z9SQd1BlBkBiiiiiiiiiii, 
	(
	param0, 
	param1, 
	param2, 
	param3, 
	param4, 
	param5, 
	param6, 
	param7, 
	param8, 
	param9
	);
	ld.param.b32 	%r42, [retval0];
	} // callseq 12
	add.s32 	%r64, %r42, %r64;
$L__BB7_5:
	setp.ne.s32 	%p4, %r58, 0;
	@%p4 bra 	$L__BB7_3;
	bra.uni 	$L__BB7_11;
$L__BB7_6:
	setp.eq.s32 	%p5, %r58, 0;
	mov.b32 	%r64, 0;
	@%p5 bra 	$L__BB7_11;
	add.s32 	%r2, %r25, 2;
	mov.b32 	%r64, 0;
$L__BB7_8:
	neg.s32 	%r46, %r58;
	and.b32  	%r47, %r58, %r46;
	add.s32 	%r48, %r58, -1;
	and.b32  	%r58, %r48, %r58;
	or.b32  	%r49, %r47, %r22;
	shl.b32 	%r6, %r49, 2;
	or.b32  	%r50, %r47, %r23;
	shr.s32 	%r7, %r50, 2;
	or.b32  	%r8, %r47, %r24;
	or.b32  	%r51, %r7, %r8;
	or.b32  	%r52, %r51, %r6;
	not.b32 	%r53, %r52;
	and.b32  	%r54, %r53, %r30;
	and.b32  	%r9, %r54, 2147483646;
	setp.eq.s32 	%p6, %r9, 0;
	@%p6 bra 	$L__BB7_10;
	or.b32  	%r55, %r6, 1;
	{ // callseq 13, 0
	.param .b32 param0;
	st.param.b32 	[param0], %r55;
	.param .b32 param1;
	st.param.b32 	[param1], %r7;
	.param .b32 param2;
	st.param.b32 	[param2], %r8;
	.param .b32 param3;
	st.param.b32 	[param3], %r2;
	.param .b32 param4;
	st.param.b32 	[param4], %r9;
	.param .b32 param5;
	st.param.b32 	[param5], %r27;
	.param .b32 param6;
	st.param.b32 	[param6], %r29;
	.param .b32 param7;
	st.param.b32 	[param7], %r30;
	.param .b32 param8;
	st.param.b32 	[param8], %r31;
	.param .b32 retval0;
	call.uni (retval0), 
	_Z7SQd1BkBiiiiiiiiiii, 
	(
	param0, 
	param1, 
	param2, 
	param3, 
	param4, 
	param5, 
	param6, 
	param7, 
	param8
	);
	ld.param.b32 	%r56, [retval0];
	} // callseq 13
	add.s32 	%r64, %r56, %r64;
$L__BB7_10:
	setp.eq.s32 	%p7, %r58, 0;
	@%p7 bra 	$L__BB7_11;
	bra.uni 	$L__BB7_8;
$L__BB7_11:
	st.param.b32 	[func_retval0], %r64;
	ret;

}
.func  (.param .b32 func_retval0) _Z7SQd1BkBiiiiiiiiiii(
	.param .b32 _Z7SQd1BkBiiiiiiiiiii_param_0,
	.param .b32 _Z7SQd1BkBiiiiiiiiiii_param_1,
	.param .b32 _Z7SQd1BkBiiiiiiiiiii_param_2,
	.param .b32 _Z7SQd1BkBiiiiiiiiiii_param_3,
	.param .b32 _Z7SQd1BkBiiiiiiiiiii_param_4,
	.param .b32 _Z7SQd1BkBiiiiiiiiiii_param_5,
	.param .b32 _Z7SQd1BkBiiiiiiiiiii_param_6,
	.param .b32 _Z7SQd1BkBiiiiiiiiiii_param_7,
	.param .b32 _Z7SQd1BkBiiiiiiiiiii_param_8
)
{
	.reg .pred 	%p<8>;
	.reg .b32 	%r<66>;

	ld.param.u32 	%r23, [_Z7SQd1BkBiiiiiiiiiii_param_0];
	ld.param.u32 	%r24, [_Z7SQd1BkBiiiiiiiiiii_param_1];
	ld.param.u32 	%r25, [_Z7SQd1BkBiiiiiiiiiii_param_2];
	ld.param.u32 	%r26, [_Z7SQd1BkBiiiiiiiiiii_param_3];
	ld.param.u32 	%r59, [_Z7SQd1BkBiiiiiiiiiii_param_4];
	ld.param.u32 	%r28, [_Z7SQd1BkBiiiiiiiiiii_param_5];
	ld.param.u32 	%r29, [_Z7SQd1BkBiiiiiiiiiii_param_6];
	ld.param.u32 	%r30, [_Z7SQd1BkBiiiiiiiiiii_param_7];
	ld.param.u32 	%r31, [_Z7SQd1BkBiiiiiiiiiii_param_8];
	setp.eq.s32 	%p1, %r26, %r29;
	@%p1 bra 	$L__BB8_6;
	setp.eq.s32 	%p2, %r59, 0;
	mov.b32 	%r65, 0;
	@%p2 bra 	$L__BB8_11;
	add.s32 	%r1, %r26, 1;
	mov.b32 	%r65, 0;
$L__BB8_3:
	neg.s32 	%r34, %r59;
	and.b32  	%r35, %r59, %r34;
	add.s32 	%r36, %r59, -1;
	and.b32  	%r59, %r36, %r59;
	or.b32  	%r37, %r35, %r23;
	shl.b32 	%r16, %r37, 1;
	or.b32  	%r38, %r35, %r24;
	shr.s32 	%r17, %r38, 1;
	or.b32  	%r18, %r35, %r25;
	or.b32  	%r39, %r17, %r18;
	or.b32  	%r40, %r39, %r16;
	not.b32 	%r41, %r40;
	and.b32  	%r19, %r30, %r41;
	setp.eq.s32 	%p3, %r19, 0;
	@%p3 bra 	$L__BB8_5;
	{ // callseq 14, 0
	.param .b32 param0;
	st.param.b32 	[param0], %r16;
	.param .b32 param1;
	st.param.b32 	[param1], %r17;
	.param .b32 param2;
	st.param.b32 	[param2], %r18;
	.param .b32 param3;
	st.param.b32 	[param3], %r1;
	.param .b32 param4;
	st.param.b32 	[param4], %r19;
	.param .b32 param5;
	st.param.b32 	[param5], %r28;
	.param .b32 param6;
	st.param.b32 	[param6], %r29;
	.param .b32 param7;
	st.param.b32 	[param7], %r30;
	.param .b32 param8;
	st.param.b32 	[param8], %r31;
	.param .b32 retval0;
	call.uni (retval0), 
	_Z7SQd1BkBiiiiiiiiiii, 
	(
	param0, 
	param1, 
	param2, 
	param3, 
	param4, 
	param5, 
	param6, 
	param7, 
	param8
	);
	ld.param.b32 	%r42, [retval0];
	} // callseq 14
	add.s32 	%r65, %r42, %r65;
$L__BB8_5:
	setp.ne.s32 	%p4, %r59, 0;
	@%p4 bra 	$L__BB8_3;
	bra.uni 	$L__BB8_11;
$L__BB8_6:
	setp.eq.s32 	%p5, %r59, 0;
	mov.b32 	%r65, 0;
	@%p5 bra 	$L__BB8_11;
	add.s32 	%r46, %r31, -3;
	mov.b32 	%r47, 1;
	shl.b32 	%r2, %r47, %r46;
	add.s32 	%r3, %r26, 2;
	mov.b32 	%r65, 0;
$L__BB8_8:
	neg.s32 	%r48, %r59;
	and.b32  	%r49, %r59, %r48;
	add.s32 	%r50, %r59, -1;
	and.b32  	%r59, %r50, %r59;
	or.b32  	%r51, %r49, %r23;
	shl.b32 	%r7, %r51, 2;
	or.b32  	%r52, %r49, %r24;
	shr.s32 	%r53, %r52, 2;
	or.b32  	%r8, %r49, %r25;
	or.b32  	%r9, %r53, %r2;
	or.b32  	%r54, %r7, %r8;
	or.b32  	%r55, %r54, %r9;
	not.b32 	%r56, %r55;
	and.b32  	%r10, %r30, %r56;
	setp.eq.s32 	%p6, %r10, 0;
	@%p6 bra 	$L__BB8_10;
	{ // callseq 15, 0
	.param .b32 param0;
	st.param.b32 	[param0], %r7;
	.param .b32 param1;
	st.param.b32 	[param1], %r9;
	.param .b32 param2;
	st.param.b32 	[param2], %r8;
	.param .b32 param3;
	st.param.b32 	[param3], %r3;
	.param .b32 param4;
	st.param.b32 	[param4], %r10;
	.param .b32 param5;
	st.param.b32 	[param5], %r28;
	.param .b32 param6;
	st.param.b32 	[param6], %r30;
	.param .b32 retval0;
	call.uni (retval0), 
	_Z5SQd1Biiiiiiiiiii, 
	(
	param0, 
	param1, 
	param2, 
	param3, 
	param4, 
	param5, 
	param6
	);
	ld.param.b32 	%r57, [retval0];
	} // callseq 15
	add.s32 	%r65, %r57, %r65;
$L__BB8_10:
	setp.eq.s32 	%p7, %r59, 0;
	@%p7 bra 	$L__BB8_11;
	bra.uni 	$L__BB8_8;
$L__BB8_11:
	st.param.b32 	[func_retval0], %r65;
	ret;

}
.func  (.param .b32 func_retval0) _Z8SQd2BlkBiiiiiiiiiii(
	.param .b32 _Z8SQd2BlkBiiiiiiiiiii_param_0,
	.param .b32 _Z8SQd2BlkBiiiiiiiiiii_param_1,
	.param .b32 _Z8SQd2BlkBiiiiiiiiiii_param_2,
	.param .b32 _Z8SQd2BlkBiiiiiiiiiii_param_3,
	.param .b32 _Z8SQd2BlkBiiiiiiiiiii_param_4,
	.param .b32 _Z8SQd2BlkBiiiiiiiiiii_param_5,
	.param .b32 _Z8SQd2BlkBiiiiiiiiiii_param_6,
	.param .b32 _Z8SQd2BlkBiiiiiiiiiii_param_7,
	.param .b32 _Z8SQd2BlkBiiiiiiiiiii_param_8
)
{
	.reg .pred 	%p<8>;
	.reg .b32 	%r<68>;

	ld.param.u32 	%r23, [_Z8SQd2BlkBiiiiiiiiiii_param_0];
	ld.param.u32 	%r24, [_Z8SQd2BlkBiiiiiiiiiii_param_1];
	ld.param.u32 	%r25, [_Z8SQd2BlkBiiiiiiiiiii_param_2];
	ld.param.u32 	%r26, [_Z8SQd2BlkBiiiiiiiiiii_param_3];
	ld.param.u32 	%r61, [_Z8SQd2BlkBiiiiiiiiiii_param_4];
	ld.param.u32 	%r28, [_Z8SQd2BlkBiiiiiiiiiii_param_5];
	ld.param.u32 	%r29, [_Z8SQd2BlkBiiiiiiiiiii_param_6];
	ld.param.u32 	%r30, [_Z8SQd2BlkBiiiiiiiiiii_param_7];
	ld.param.u32 	%r31, [_Z8SQd2BlkBiiiiiiiiiii_param_8];
	setp.eq.s32 	%p1, %r26, %r29;
	@%p1 bra 	$L__BB9_6;
	setp.eq.s32 	%p2, %r61, 0;
	mov.b32 	%r67, 0;
	@%p2 bra 	$L__BB9_11;
	add.s32 	%r1, %r26, 1;
	mov.b32 	%r67, 0;
$L__BB9_3:
	neg.s32 	%r34, %r61;
	and.b32  	%r35, %r61, %r34;
	add.s32 	%r36, %r61, -1;
	and.b32  	%r61, %r36, %r61;
	or.b32  	%r37, %r35, %r23;
	shl.b32 	%r16, %r37, 1;
	or.b32  	%r38, %r35, %r24;
	shr.s32 	%r17, %r38, 1;
	or.b32  	%r18, %r35, %r25;
	or.b32  	%r39, %r17, %r18;
	or.b32  	%r40, %r39, %r16;
	not.b32 	%r41, %r40;
	and.b32  	%r19, %r30, %r41;
	setp.eq.s32 	%p3, %r19, 0;
	@%p3 bra 	$L__BB9_5;
	{ // callseq 16, 0
	.param .b32 param0;
	st.param.b32 	[param0], %r16;
	.param .b32 param1;
	st.param.b32 	[param1], %r17;
	.param .b32 param2;
	st.param.b32 	[param2], %r18;
	.param .b32 param3;
	st.param.b32 	[param3], %r1;
	.param .b32 param4;
	st.param.b32 	[param4], %r19;
	.param .b32 param5;
	st.param.b32 	[param5], %r28;
	.param .b32 param6;
	st.param.b32 	[param6], %r29;
	.param .b32 param7;
	st.param.b32 	[param7], %r30;
	.param .b32 param8;
	st.param.b32 	[param8], %r31;
	.param .b32 retval0;
	call.uni (retval0), 
	_Z8SQd2BlkBiiiiiiiiiii, 
	(
	param0, 
	param1, 
	param2, 
	param3, 
	param4, 
	param5, 
	param6, 
	param7, 
	param8
	);
	ld.param.b32 	%r42, [retval0];
	} // callseq 16
	add.s32 	%r67, %r42, %r67;
$L__BB9_5:
	setp.ne.s32 	%p4, %r61, 0;
	@%p4 bra 	$L__BB9_3;
	bra.uni 	$L__BB9_11;
$L__BB9_6:
	setp.eq.s32 	%p5, %r61, 0;
	mov.b32 	%r67, 0;
	@%p5 bra 	$L__BB9_11;
	add.s32 	%r46, %r31, -3;
	mov.b32 	%r47, 1;
	shl.b32 	%r2, %r47, %r46;
	add.s32 	%r3, %r26, 3;
	mov.b32 	%r67, 0;
$L__BB9_8:
	neg.s32 	%r48, %r61;
	and.b32  	%r49, %r61, %r48;
	add.s32 	%r50, %r61, -1;
	and.b32  	%r61, %r50, %r61;
	or.b32  	%r51, %r49, %r23;
	shl.b32 	%r7, %r51, 3;
	or.b32  	%r52, %r49, %r24;
	shr.s32 	%r53, %r52, 3;
	or.b32  	%r8, %r49, %r25;
	or.b32  	%r9, %r53, %r2;
	or.b32  	%r54, %r7, %r8;
	or.b32  	%r55, %r54, %r9;
	not.b32 	%r56, %r55;
	and.b32  	%r57, %r56, %r30;
	and.b32  	%r10, %r57, 2147483645;
	setp.eq.s32 	%p6, %r10, 0;
	@%p6 bra 	$L__BB9_10;
	or.b32  	%r58, %r7, 2;
	{ // callseq 17, 0
	.param .b32 param0;
	st.param.b32 	[param0], %r58;
	.param .b32 param1;
	st.param.b32 	[param1], %r9;
	.param .b32 param2;
	st.param.b32 	[param2], %r8;
	.param .b32 param3;
	st.param.b32 	[param3], %r3;
	.param .b32 param4;
	st.param.b32 	[param4], %r10;
	.param .b32 param5;
	st.param.b32 	[param5], %r28;
	.param .b32 param6;
	st.param.b32 	[param6], %r30;
	.param .b32 retval0;
	call.uni (retval0), 
	_Z5SQd2Biiiiiiiiiii, 
	(
	param0, 
	param1, 
	param2, 
	param3, 
	param4, 
	param5, 
	param6
	);
	ld.param.b32 	%r59, [retval0];
	} // callseq 17
	add.s32 	%r67, %r59, %r67;
$L__BB9_10:
	setp.eq.s32 	%p7, %r61, 0;
	@%p7 bra 	$L__BB9_11;
	bra.uni 	$L__BB9_8;
$L__BB9_11:
	st.param.b32 	[func_retval0], %r67;
	ret;

}
.func  (.param .b32 func_retval0) _Z5SQd2Biiiiiiiiiii(
	.param .b32 _Z5SQd2Biiiiiiiiiii_param_0,
	.param .b32 _Z5SQd2Biiiiiiiiiii_param_1,
	.param .b32 _Z5SQd2Biiiiiiiiiii_param_2,
	.param .b32 _Z5SQd2Biiiiiiiiiii_param_3,
	.param .b32 _Z5SQd2Biiiiiiiiiii_param_4,
	.param .b32 _Z5SQd2Biiiiiiiiiii_param_5,
	.param .b32 _Z5SQd2Biiiiiiiiiii_param_6
)
{
	.reg .pred 	%p<9>;
	.reg .b32 	%r<42>;

	ld.param.u32 	%r15, [_Z5SQd2Biiiiiiiiiii_param_0];
	ld.param.u32 	%r16, [_Z5SQd2Biiiiiiiiiii_param_1];
	ld.param.u32 	%r17, [_Z5SQd2Biiiiiiiiiii_param_2];
	ld.param.u32 	%r18, [_Z5SQd2Biiiiiiiiiii_param_3];
	ld.param.u32 	%r38, [_Z5SQd2Biiiiiiiiiii_param_4];
	ld.param.u32 	%r20, [_Z5SQd2Biiiiiiiiiii_param_5];
	ld.param.u32 	%r21, [_Z5SQd2Biiiiiiiiiii_param_6];
	setp.eq.s32 	%p1, %r18, %r20;
	setp.gt.u32 	%p2, %r38, 1;
	and.pred  	%p3, %p1, %p2;
	mov.b32 	%r40, 1;
	@%p3 bra 	$L__BB10_8;
	setp.eq.s32 	%p4, %r38, 0;
	mov.b32 	%r40, 0;
	@%p4 bra 	$L__BB10_8;
	add.s32 	%r1, %r20, -1;
	add.s32 	%r2, %r18, 1;
	mov.b32 	%r40, 0;
$L__BB10_3:
	neg.s32 	%r26, %r38;
	and.b32  	%r27, %r38, %r26;
	add.s32 	%r28, %r38, -1;
	and.b32  	%r38, %r28, %r38;
	or.b32  	%r6, %r27, %r15;
	shl.b32 	%r7, %r6, 1;
	or.b32  	%r8, %r27, %r16;
	shr.s32 	%r9, %r8, 1;
	or.b32  	%r10, %r27, %r17;
	or.b32  	%r29, %r9, %r10;
	or.b32  	%r30, %r29, %r7;
	not.b32 	%r31, %r30;
	and.b32  	%r11, %r21, %r31;
	setp.eq.s32 	%p5, %r11, 0;
	@%p5 bra 	$L__BB10_7;
	setp.ge.s32 	%p6, %r18, %r1;
	@%p6 bra 	$L__BB10_6;
	shl.b32 	%r32, %r6, 2;
	shr.s32 	%r33, %r8, 2;
	or.b32  	%r34, %r33, %r32;
	or.b32  	%r35, %r34, %r10;
	setp.eq.s32 	%p7, %r35, -1;
	@%p7 bra 	$L__BB10_7;
$L__BB10_6:
	{ // callseq 18, 0
	.param .b32 param0;
	st.param.b32 	[param0], %r7;
	.param .b32 param1;
	st.param.b32 	[param1], %r9;
	.param .b32 param2;
	st.param.b32 	[param2], %r10;
	.param .b32 param3;
	st.param.b32 	[param3], %r2;
	.param .b32 param4;
	st.param.b32 	[param4], %r11;
	.param .b32 param5;
	st.param.b32 	[param5], %r20;
	.param .b32 param6;
	st.param.b32 	[param6], %r21;
	.param .b32 retval0;
	call.uni (retval0), 
	_Z5SQd2Biiiiiiiiiii, 
	(
	param0, 
	param1, 
	param2, 
	param3, 
	param4, 
	param5, 
	param6
	);
	ld.param.b32 	%r36, [retval0];
	} // callseq 18
	add.s32 	%r40, %r36, %r40;
$L__BB10_7:
	setp.ne.s32 	%p8, %r38, 0;
	@%p8 bra 	$L__BB10_3;
$L__BB10_8:
	st.param.b32 	[func_retval0], %r40;
	ret;

}
.func  (.param .b32 func_retval0) _Z8SQd2BklBiiiiiiiiiii(
	.param .b32 _Z8SQd2BklBiiiiiiiiiii_param_0,
	.param .b32 _Z8SQd2BklBiiiiiiiiiii_param_1,
	.param .b32 _Z8SQd2BklBiiiiiiiiiii_param_2,
	.param .b32 _Z8SQd2BklBiiiiiiiiiii_param_3,
	.param .b32 _Z8SQd2BklBiiiiiiiiiii_param_4,
	.param .b32 _Z8SQd2BklBiiiiiiiiiii_param_5,
	.param .b32 _Z8SQd2BklBiiiiiiiiiii_param_6,
	.param .b32 _Z8SQd2BklBiiiiiiiiiii_param_7,
	.param .b32 _Z8SQd2BklBiiiiiiiiiii_param_8
)
{
	.reg .pred 	%p<8>;
	.reg .b32 	%r<68>;

	ld.param.u32 	%r23, [_Z8SQd2BklBiiiiiiiiiii_param_0];
	ld.param.u32 	%r24, [_Z8SQd2BklBiiiiiiiiiii_param_1];
	ld.param.u32 	%r25, [_Z8SQd2BklBiiiiiiiiiii_param_2];
	ld.param.u32 	%r26, [_Z8SQd2BklBiiiiiiiiiii_param_3];
	ld.param.u32 	%r61, [_Z8SQd2BklBiiiiiiiiiii_param_4];
	ld.param.u32 	%r28, [_Z8SQd2BklBiiiiiiiiiii_param_5];
	ld.param.u32 	%r29, [_Z8SQd2BklBiiiiiiiiiii_param_6];
	ld.param.u32 	%r30, [_Z8SQd2BklBiiiiiiiiiii_param_7];
	ld.param.u32 	%r31, [_Z8SQd2BklBiiiiiiiiiii_param_8];
	setp.eq.s32 	%p1, %r26, %r29;
	@%p1 bra 	$L__BB11_6;
	setp.eq.s32 	%p2, %r61, 0;
	mov.b32 	%r67, 0;
	@%p2 bra 	$L__BB11_11;
	add.s32 	%r1, %r26, 1;
	mov.b32 	%r67, 0;
$L__BB11_3:
	neg.s32 	%r34, %r61;
	and.b32  	%r35, %r61, %r34;
	add.s32 	%r36, %r61, -1;
	and.b32  	%r61, %r36, %r61;
	or.b32  	%r37, %r35, %r23;
	shl.b32 	%r16, %r37, 1;
	or.b32  	%r38, %r35, %r24;
	shr.s32 	%r17, %r38, 1;
	or.b32  	%r18, %r35, %r25;
	or.b32  	%r39, %r17, %r18;
	or.b32  	%r40, %r39, %r16;
	not.b32 	%r41, %r40;
	and.b32  	%r19, %r30, %r41;
	setp.eq.s32 	%p3, %r19, 0;
	@%p3 bra 	$L__BB11_5;
	{ // callseq 19, 0
	.param .b32 param0;
	st.param.b32 	[param0], %r16;
	.param .b32 param1;
	st.param.b32 	[param1], %r17;
	.param .b32 param2;
	st.param.b32 	[param2], %r18;
	.param .b32 param3;
	st.param.b32 	[param3], %r1;
	.param .b32 param4;
	st.param.b32 	[param4], %r19;
	.param .b32 param5;
	st.param.b32 	[param5], %r28;
	.param .b32 param6;
	st.param.b32 	[param6], %r29;
	.param .b32 param7;
	st.param.b32 	[param7], %r30;
	.param .b32 param8;
	st.param.b32 	[param8], %r31;
	.param .b32 retval0;
	call.uni (retval0), 
	_Z8SQd2BklBiiiiiiiiiii, 
	(
	param0, 
	param1, 
	param2, 
	param3, 
	param4, 
	param5, 
	param6, 
	param7, 
	param8
	);
	ld.param.b32 	%r42, [retval0];
	} // callseq 19
	add.s32 	%r67, %r42, %r67;
$L__BB11_5:
	setp.ne.s32 	%p4, %r61, 0;
	@%p4 bra 	$L__BB11_3;
	bra.uni 	$L__BB11_11;
$L__BB11_6:
	setp.eq.s32 	%p5, %r61, 0;
	mov.b32 	%r67, 0;
	@%p5 bra 	$L__BB11_11;
	add.s32 	%r46, %r31, -4;
	mov.b32 	%r47, 1;
	shl.b32 	%r2, %r47, %r46;
	add.s32 	%r3, %r26, 3;
	mov.b32 	%r67, 0;
$L__BB11_8:
	neg.s32 	%r48, %r61;
	and.b32  	%r49, %r61, %r48;
	add.s32 	%r50, %r61, -1;
	and.b32  	%r61, %r50, %r61;
	or.b32  	%r51, %r49, %r23;
	shl.b32 	%r7, %r51, 3;
	or.b32  	%r52, %r49, %r24;
	shr.s32 	%r53, %r52, 3;
	or.b32  	%r8, %r49, %r25;
	or.b32  	%r9, %r53, %r2;
	or.b32  	%r54, %r7, %r8;
	or.b32  	%r55, %r54, %r9;
	not.b32 	%r56, %r55;
	and.b32  	%r57, %r56, %r30;
	and.b32  	%r10, %r57, 2147483646;
	setp.eq.s32 	%p6, %r10, 0;
	@%p6 bra 	$L__BB11_10;
	or.b32  	%r58, %r7, 1;
	{ // callseq 20, 0
	.param .b32 param0;
	st.param.b32 	[param0], %r58;
	.param .b32 param1;
	st.param.b32 	[param1], %r9;
	.param .b32 param2;
	st.param.b32 	[param2], %r8;
	.param .b32 param3;
	st.param.b32 	[param3], %r3;
	.param .b32 param4;
	st.param.b32 	[param4], %r10;
	.param .b32 param5;
	st.param.b32 	[param5], %r28;
	.param .b32 param6;
	st.param.b32 	[param6], %r30;
	.param .b32 retval0;
	call.uni (retval0), 
	_Z5SQd2Biiiiiiiiiii, 
	(
	param0, 
	param1, 
	param2, 
	param3, 
	param4, 
	param5, 
	param6
	);
	ld.param.b32 	%r59, [retval0];
	} // callseq 20
	add.s32 	%r67, %r59, %r67;
$L__BB11_10:
	setp.eq.s32 	%p7, %r61, 0;
	@%p7 bra 	$L__BB11_11;
	bra.uni 	$L__BB11_8;
$L__BB11_11:
	st.param.b32 	[func_retval0], %r67;
	ret;

}
.func  (.param .b32 func_retval0) _Z7SQd2BkBiiiiiiiiiii(
	.param .b32 _Z7SQd2BkBiiiiiiiiiii_param_0,
	.param .b32 _Z7SQd2BkBiiiiiiiiiii_param_1,
	.param .b32 _Z7SQd2BkBiiiiiiiiiii_param_2,
	.param .b32 _Z7SQd2BkBiiiiiiiiiii_param_3,
	.param .b32 _Z7SQd2BkBiiiiiiiiiii_param_4,
	.param .b32 _Z7SQd2BkBiiiiiiiiiii_param_5,
	.param .b32 _Z7SQd2BkBiiiiiiiiiii_param_6,
	.param .b32 _Z7SQd2BkBiiiiiiiiiii_param_7,
	.param .b32 _Z7SQd2BkBiiiiiiiiiii_param_8
)
{
	.reg .pred 	%p<8>;
	.reg .b32 	%r<66>;

	ld.param.u32 	%r23, [_Z7SQd2BkBiiiiiiiiiii_param_0];
	ld.param.u32 	%r24, [_Z7SQd2BkBiiiiiiiiiii_param_1];
	ld.param.u32 	%r25, [_Z7SQd2BkBiiiiiiiiiii_param_2];
	ld.param.u32 	%r26, [_Z7SQd2BkBiiiiiiiiiii_param_3];
	ld.param.u32 	%r59, [_Z7SQd2BkBiiiiiiiiiii_param_4];
	ld.param.u32 	%r28, [_Z7SQd2BkBiiiiiiiiiii_param_5];
	ld.param.u32 	%r29, [_Z7SQd2BkBiiiiiiiiiii_param_6];
	ld.param.u32 	%r30, [_Z7SQd2BkBiiiiiiiiiii_param_7];
	ld.param.u32 	%r31, [_Z7SQd2BkBiiiiiiiiiii_param_8];
	setp.eq.s32 	%p1, %r26, %r29;
	@%p1 bra 	$L__BB12_6;
	setp.eq.s32 	%p2, %r59, 0;
	mov.b32 	%r65, 0;
	@%p2 bra 	$L__BB12_11;
	add.s32 	%r1, %r26, 1;
	mov.b32 	%r65, 0;
$L__BB12_3:
	neg.s32 	%r34, %r59;
	and.b32  	%r35, %r59, %r34;
	add.s32 	%r36, %r59, -1;
	and.b32  	%r59, %r36, %r59;
	or.b32  	%r37, %r35, %r23;
	shl.b32 	%r16, %r37, 1;
	or.b32  	%r38, %r35, %r24;
	shr.s32 	%r17, %r38, 1;
	or.b32  	%r18, %r35, %r25;
	or.b32  	%r39, %r17, %r18;
	or.b32  	%r40, %r39, %r16;
	not.b32 	%r41, %r40;
	and.b32  	%r19, %r30, %r41;
	setp.eq.s32 	%p3, %r19, 0;
	@%p3 bra 	$L__BB12_5;
	{ // callseq 21, 0
	.param .b32 param0;
	st.param.b32 	[param0], %r16;
	.param .b32 param1;
	st.param.b32 	[param1], %r17;
	.param .b32 param2;
	st.param.b32 	[param2], %r18;
	.param .b32 param3;
	st.param.b32 	[param3], %r1;
	.param .b32 param4;
	st.param.b32 	[param4], %r19;
	.param .b32 param5;
	st.param.b32 	[param5], %r28;
	.param .b32 param6;
	st.param.b32 	[param6], %r29;
	.param .b32 param7;
	st.param.b32 	[param7], %r30;
	.param .b32 param8;
	st.param.b32 	[param8], %r31;
	.param .b32 retval0;
	call.uni (retval0), 
	_Z7SQd2BkBiiiiiiiiiii, 
	(
	param0, 
	param1, 
	param2, 
	param3, 
	param4, 
	param5, 
	param6, 
	param7, 
	param8
	);
	ld.param.b32 	%r42, [retval0];
	} // callseq 21
	add.s32 	%r65, %r42, %r65;
$L__BB12_5:
	setp.ne.s32 	%p4, %r59, 0;
	@%p4 bra 	$L__BB12_3;
	bra.uni 	$L__BB12_11;
$L__BB12_6:
	setp.eq.s32 	%p5, %r59, 0;
	mov.b32 	%r65, 0;
	@%p5 bra 	$L__BB12_11;
	add.s32 	%r46, %r31, -3;
	mov.b32 	%r47, 1;
	shl.b32 	%r2, %r47, %r46;
	add.s32 	%r3, %r26, 2;
	mov.b32 	%r65, 0;
$L__BB12_8:
	neg.s32 	%r48, %r59;
	and.b32  	%r49, %r59, %r48;
	add.s32 	%r50, %r59, -1;
	and.b32  	%r59, %r50, %r59;
	or.b32  	%r51, %r49, %r23;
	shl.b32 	%r7, %r51, 2;
	or.b32  	%r52, %r49, %r24;
	shr.s32 	%r53, %r52, 2;
	or.b32  	%r8, %r49, %r25;
	or.b32  	%r9, %r53, %r2;
	or.b32  	%r54, %r7, %r8;
	or.b32  	%r55, %r54, %r9;
	not.b32 	%r56, %r55;
	and.b32  	%r10, %r30, %r56;
	setp.eq.s32 	%p6, %r10, 0;
	@%p6 bra 	$L__BB12_10;
	{ // callseq 22, 0
	.param .b32 param0;
	st.param.b32 	[param0], %r7;
	.param .b32 param1;
	st.param.b32 	[param1], %r9;
	.param .b32 param2;
	st.param.b32 	[param2], %r8;
	.param .b32 param3;
	st.param.b32 	[param3], %r3;
	.param .b32 param4;
	st.param.b32 	[param4], %r10;
	.param .b32 param5;
	st.param.b32 	[param5], %r28;
	.param .b32 param6;
	st.param.b32 	[param6], %r30;
	.param .b32 retval0;
	call.uni (retval0), 
	_Z5SQd2Biiiiiiiiiii, 
	(
	param0, 
	param1, 
	param2, 
	param3, 
	param4, 
	param5, 
	param6
	);
	ld.param.b32 	%r57, [retval0];
	} // callseq 22
	add.s32 	%r65, %r57, %r65;
$L__BB12_10:
	setp.eq.s32 	%p7, %r59, 0;
	@%p7 bra 	$L__BB12_11;
	bra.uni 	$L__BB12_8;
$L__BB12_11:
	st.param.b32 	[func_retval0], %r65;
	ret;

}
.func  (.param .b32 func_retval0) _Z9SQd2BlBkBiiiiiiiiiii(
	.param .b32 _Z9SQd2BlBkBiiiiiiiiiii_param_0,
	.param .b32 _Z9SQd2BlBkBiiiiiiiiiii_param_1,
	.param .b32 _Z9SQd2BlBkBiiiiiiiiiii_param_2,
	.param .b32 _Z9SQd2BlBkBiiiiiiiiiii_param_3,
	.param .b32 _Z9SQd2BlBkBiiiiiiiiiii_param_4,
	.param .b32 _Z9SQd2BlBkBiiiiiiiiiii_param_5,
	.param .b32 _Z9SQd2BlBkBiiiiiiiiiii_param_6,
	.param .b32 _Z9SQd2BlBkBiiiiiiiiiii_param_7,
	.param .b32 _Z9SQd2BlBkBiiiiiiiiiii_param_8,
	.param .b32 _Z9SQd2BlBkBiiiiiiiiiii_param_9
)
{
	.reg .pred 	%p<8>;
	.reg .b32 	%r<65>;

	ld.param.u32 	%r22, [_Z9SQd2BlBkBiiiiiiiiiii_param_0];
	ld.param.u32 	%r23, [_Z9SQd2BlBkBiiiiiiiiiii_param_1];
	ld.param.u32 	%r24, [_Z9SQd2BlBkBiiiiiiiiiii_param_2];
	ld.param.u32 	%r25, [_Z9SQd2BlBkBiiiiiiiiiii_param_3];
	ld.param.u32 	%r58, [_Z9SQd2BlBkBiiiiiiiiiii_param_4];
	ld.param.u32 	%r27, [_Z9SQd2BlBkBiiiiiiiiiii_param_5];
	ld.param.u32 	%r28, [_Z9SQd2BlBkBiiiiiiiiiii_param_6];
	ld.param.u32 	%r29, [_Z9SQd2BlBkBiiiiiiiiiii_param_7];
	ld.param.u32 	%r30, [_Z9SQd2BlBkBiiiiiiiiiii_param_8];
	ld.param.u32 	%r31, [_Z9SQd2BlBkBiiiiiiiiiii_param_9];
	setp.eq.s32 	%p1, %r25, %r28;
	@%p1 bra 	$L__BB13_6;
	setp.eq.s32 	%p2, %r58, 0;
	mov.b32 	%r64, 0;
	@%p2 bra 	$L__BB13_11;
	add.s32 	%r1, %r25, 1;
	mov.b32 	%r64, 0;
$L__BB13_3:
	neg.s32 	%r34, %r58;
	and.b32  	%r35, %r58, %r34;
	add.s32 	%r36, %r58, -1;
	and.b32  	%r58, %r36, %r58;
	or.b32  	%r37, %r35, %r22;
	shl.b32 	%r15, %r37, 1;
	or.b32  	%r38, %r35, %r23;
	shr.s32 	%r16, %r38, 1;
	or.b32  	%r17, %r35, %r24;
	or.b32  	%r39, %r16, %r17;
	or.b32  	%r40, %r39, %r15;
	not.b32 	%r41, %r40;
	and.b32  	%r18, %r30, %r41;
	setp.eq.s32 	%p3, %r18, 0;
	@%p3 bra 	$L__BB13_5;
	{ // callseq 23, 0
	.param .b32 param0;
	st.param.b32 	[param0], %r15;
	.param .b32 param1;
	st.param.b32 	[param1], %r16;
	.param .b32 param2;
	st.param.b32 	[param2], %r17;
	.param .b32 param3;
	st.param.b32 	[param3], %r1;
	.param .b32 param4;
	st.param.b32 	[param4], %r18;
	.param .b32 param5;
	st.param.b32 	[param5], %r27;
	.param .b32 param6;
	st.param.b32 	[param6], %r28;
	.param .b32 param7;
	st.param.b32 	[param7], %r29;
	.param .b32 param8;
	st.param.b32 	[param8], %r30;
	.param .b32 param9;
	st.param.b32 	[param9], %r31;
	.param .b32 retval0;
	call.uni (retval0), 
	_Z9SQd2BlBkBiiiiiiiiiii, 
	(
	param0, 
	param1, 
	param2, 
	param3, 
	param4, 
	param5, 
	param6, 
	param7, 
	param8, 
	param9
	);
	ld.param.b32 	%r42, [retval0];
	} // callseq 23
	add.s32 	%r64, %r42, %r64;
$L__BB13_5:
	setp.ne.s32 	%p4, %r58, 0;
	@%p4 bra 	$L__BB13_3;
	bra.uni 	$L__BB13_11;
$L__BB13_6:
	setp.eq.s32 	%p5, %r58, 0;
	mov.b32 	%r64, 0;
	@%p5 bra 	$L__BB13_11;
	add.s32 	%r2, %r25, 2;
	mov.b32 	%r64, 0;
$L__BB13_8:
	neg.s32 	%r46, %r58;
	and.b32  	%r47, %r58, %r46;
	add.s32 	%r48, %r58, -1;
	and.b32  	%r58, %r48, %r58;
	or.b32  	%r49, %r47, %r22;
	shl.b32 	%r6, %r49, 2;
	or.b32  	%r50, %r47, %r23;
	shr.s32 	%r7, %r50, 2;
	or.b32  	%r8, %r47, %r24;
	or.b32  	%r51, %r7, %r8;
	or.b32  	%r52, %r51, %r6;
	not.b32 	%r53, %r52;
	and.b32  	%r54, %r53, %r30;
	and.b32  	%r9, %r54, 2147483646;
	setp.eq.s32 	%p6, %r9, 0;
	@%p6 bra 	$L__BB13_10;
	or.b32  	%r55, %r6, 1;
	{ // callseq 24, 0
	.param .b32 param0;
	st.param.b32 	[param0], %r55;
	.param .b32 param1;
	st.param.b32 	[param1], %r7;
	.param .b32 param2;
	st.param.b32 	[param2], %r8;
	.param .b32 param3;
	st.param.b32 	[param3], %r2;
	.param .b32 param4;
	st.param.b32 	[param4], %r9;
	.param .b32 param5;
	st.param.b32 	[param5], %r27;
	.param .b32 param6;
	st.param.b32 	[param6], %r29;
	.param .b32 param7;
	st.param.b32 	[param7], %r30;
	.param .b32 param8;
	st.param.b32 	[param8], %r31;
	.param .b32 retval0;
	call.uni (retval0), 
	_Z7SQd2BkBiiiiiiiiiii, 
	(
	param0, 
	param1, 
	param2, 
	param3, 
	param4, 
	param5, 
	param6, 
	param7, 
	param8
	);
	ld.param.b32 	%r56, [retval0];
	} // callseq 24
	add.s32 	%r64, %r56, %r64;
$L__BB13_10:
	setp.eq.s32 	%p7, %r58, 0;
	@%p7 bra 	$L__BB13_11;
	bra.uni 	$L__BB13_8;
$L__BB13_11:
	st.param.b32 	[func_retval0], %r64;
	ret;

}
.func  (.param .b32 func_retval0) _Z7SQd2BlBiiiiiiiiiii(
	.param .b32 _Z7SQd2BlBiiiiiiiiiii_param_0,
	.param .b32 _Z7SQd2BlBiiiiiiiiiii_param_1,
	.param .b32 _Z7SQd2BlBiiiiiiiiiii_param_2,
	.param .b32 _Z7SQd2BlBiiiiiiiiiii_param_3,
	.param .b32 _Z7SQd2BlBiiiiiiiiiii_param_4,
	.param .b32 _Z7SQd2BlBiiiiiiiiiii_param_5,
	.param .b32 _Z7SQd2BlBiiiiiiiiiii_param_6,
	.param .b32 _Z7SQd2BlBiiiiiiiiiii_param_7
)
{
	.reg .pred 	%p<8>;
	.reg .b32 	%r<63>;

	ld.param.u32 	%r22, [_Z7SQd2BlBiiiiiiiiiii_param_0];
	ld.param.u32 	%r23, [_Z7SQd2BlBiiiiiiiiiii_param_1];
	ld.param.u32 	%r24, [_Z7SQd2BlBiiiiiiiiiii_param_2];
	ld.param.u32 	%r25, [_Z7SQd2BlBiiiiiiiiiii_param_3];
	ld.param.u32 	%r56, [_Z7SQd2BlBiiiiiiiiiii_param_4];
	ld.param.u32 	%r27, [_Z7SQd2BlBiiiiiiiiiii_param_5];
	ld.param.u32 	%r28, [_Z7SQd2BlBiiiiiiiiiii_param_6];
	ld.param.u32 	%r29, [_Z7SQd2BlBiiiiiiiiiii_param_7];
	setp.eq.s32 	%p1, %r25, %r28;
	@%p1 bra 	$L__BB14_6;
	setp.eq.s32 	%p2, %r56, 0;
	mov.b32 	%r62, 0;
	@%p2 bra 	$L__BB14_11;
	add.s32 	%r1, %r25, 1;
	mov.b32 	%r62, 0;
$L__BB14_3:
	neg.s32 	%r32, %r56;
	and.b32  	%r33, %r56, %r32;
	add.s32 	%r34, %r56, -1;
	and.b32  	%r56, %r34, %r56;
	or.b32  	%r35, %r33, %r22;
	shl.b32 	%r15, %r35, 1;
	or.b32  	%r36, %r33, %r23;
	shr.s32 	%r16, %r36, 1;
	or.b32  	%r17, %r33, %r24;
	or.b32  	%r37, %r16, %r17;
	or.b32  	%r38, %r37, %r15;
	not.b32 	%r39, %r38;
	and.b32  	%r18, %r29, %r39;
	setp.eq.s32 	%p3, %r18, 0;
	@%p3 bra 	$L__BB14_5;
	{ // callseq 25, 0
	.param .b32 param0;
	st.param.b32 	[param0], %r15;
	.param .b32 param1;
	st.param.b32 	[param1], %r16;
	.param .b32 param2;
	st.param.b32 	[param2], %r17;
	.param .b32 param3;
	st.param.b32 	[param3], %r1;
	.param .b32 param4;
	st.param.b32 	[param4], %r18;
	.param .b32 param5;
	st.param.b32 	[param5], %r27;
	.param .b32 param6;
	st.param.b32 	[param6], %r28;
	.param .b32 param7;
	st.param.b32 	[param7], %r29;
	.param .b32 retval0;
	call.uni (retval0), 
	_Z7SQd2BlBiiiiiiiiiii, 
	(
	param0, 
	param1, 
	param2, 
	param3, 
	param4, 
	param5, 
	param6, 
	param7
	);
	ld.param.b32 	%r40, [retval0];
	} // callseq 25
	add.s32 	%r62, %r40, %r62;
$L__BB14_5:
	setp.ne.s32 	%p4, %r56, 0;
	@%p4 bra 	$L__BB14_3;
	bra.uni 	$L__BB14_11;
$L__BB14_6:
	setp.eq.s32 	%p5, %r56, 0;
	mov.b32 	%r62, 0;
	@%p5 bra 	$L__BB14_11;
	add.s32 	%r2, %r25, 2;
	mov.b32 	%r62, 0;
$L__BB14_8:
	neg.s32 	%r44, %r56;
	and.b32  	%r45, %r56, %r44;
	add.s32 	%r46, %r56, -1;
	and.b32  	%r56, %r46, %r56;
	or.b32  	%r47, %r45, %r22;
	shl.b32 	%r6, %r47, 2;
	or.b32  	%r48, %r45, %r23;
	shr.s32 	%r7, %r48, 2;
	or.b32  	%r8, %r45, %r24;
	or.b32  	%r49, %r7, %r8;
	or.b32  	%r50, %r49, %r6;
	not.b32 	%r51, %r50;
	and.b32  	%r52, %r51, %r29;
	and.b32  	%r9, %r52, 2147483646;
	setp.eq.s32 	%p6, %r9, 0;
	@%p6 bra 	$L__BB14_10;
	or.b32  	%r53, %r6, 1;
	{ // callseq 26, 0
	.param .b32 param0;
	st.param.b32 	[param0], %r53;
	.param .b32 param1;
	st.param.b32 	[param1], %r7;
	.param .b32 param2;
	st.param.b32 	[param2], %r8;
	.param .b32 param3;
	st.param.b32 	[param3], %r2;
	.param .b32 param4;
	st.param.b32 	[param4], %r9;
	.param .b32 param5;
	st.param.b32 	[param5], %r27;
	.param .b32 param6;
	st.param.b32 	[param6], %r29;
	.param .b32 retval0;
	call.uni (retval0), 
	_Z5SQd2Biiiiiiiiiii, 
	(
	param0, 
	param1, 
	param2, 
	param3, 
	param4, 
	param5, 
	param6
	);
	ld.param.b32 	%r54, [retval0];
	} // callseq 26
	add.s32 	%r62, %r54, %r62;
$L__BB14_10:
	setp.eq.s32 	%p7, %r56, 0;
	@%p7 bra 	$L__BB14_11;
	bra.uni 	$L__BB14_8;
$L__BB14_11:
	st.param.b32 	[func_retval0], %r62;
	ret;

}
.func  (.param .b32 func_retval0) _Z9SQd2BkBlBiiiiiiiiiii(
	.param .b32 _Z9SQd2BkBlBiiiiiiiiiii_param_0,
	.param .b32 _Z9SQd2BkBlBiiiiiiiiiii_param_1,
	.param .b32 _Z9SQd2BkBlBiiiiiiiiiii_param_2,
	.param .b32 _Z9SQd2BkBlBiiiiiiiiiii_param_3,
	.param .b32 _Z9SQd2BkBlBiiiiiiiiiii_param_4,
	.param .b32 _Z9SQd2BkBlBiiiiiiiiiii_param_5,
	.param .b32 _Z9SQd2BkBlBiiiiiiiiiii_param_6,
	.param .b32 _Z9SQd2BkBlBiiiiiiiiiii_param_7,
	.param .b32 _Z9SQd2BkBlBiiiiiiiiiii_param_8,
	.param .b32 _Z9SQd2BkBlBiiiiiiiiiii_param_9
)
{
	.reg .pred 	%p<8>;
	.reg .b32 	%r<67>;

	ld.param.u32 	%r23, [_Z9SQd2BkBlBiiiiiiiiiii_param_0];
	ld.param.u32 	%r24, [_Z9SQd2BkBlBiiiiiiiiiii_param_1];
	ld.param.u32 	%r25, [_Z9SQd2BkBlBiiiiiiiiiii_param_2];
	ld.param.u32 	%r26, [_Z9SQd2BkBlBiiiiiiiiiii_param_3];
	ld.param.u32 	%r60, [_Z9SQd2BkBlBiiiiiiiiiii_param_4];
	ld.param.u32 	%r28, [_Z9SQd2BkBlBiiiiiiiiiii_param_5];
	ld.param.u32 	%r29, [_Z9SQd2BkBlBiiiiiiiiiii_param_6];
	ld.param.u32 	%r30, [_Z9SQd2BkBlBiiiiiiiiiii_param_7];
	ld.param.u32 	%r31, [_Z9SQd2BkBlBiiiiiiiiiii_param_8];
	ld.param.u32 	%r32, [_Z9SQd2BkBlBiiiiiiiiiii_param_9];
	setp.eq.s32 	%p1, %r26, %r29;
	@%p1 bra 	$L__BB15_6;
	setp.eq.s32 	%p2, %r60, 0;
	mov.b32 	%r66, 0;
	@%p2 bra 	$L__BB15_11;
	add.s32 	%r1, %r26, 1;
	mov.b32 	%r66, 0;
$L__BB15_3:
	neg.s32 	%r35, %r60;
	and.b32  	%r36, %r60, %r35;
	add.s32 	%r37, %r60, -1;
	and.b32  	%r60, %r37, %r60;
	or.b32  	%r38, %r36, %r23;
	shl.b32 	%r16, %r38, 1;
	or.b32  	%r39, %r36, %r24;
	shr.s32 	%r17, %r39, 1;
	or.b32  	%r18, %r36, %r25;
	or.b32  	%r40, %r17, %r18;
	or.b32  	%r41, %r40, %r16;
	not.b32 	%r42, %r41;
	and.b32  	%r19, %r31, %r42;
	setp.eq.s32 	%p3, %r19, 0;
	@%p3 bra 	$L__BB15_5;
	{ // callseq 27, 0
	.param .b32 param0;
	st.param.b32 	[param0], %r16;
	.param .b32 param1;
	st.param.b32 	[param1], %r17;
	.param .b32 param2;
	st.param.b32 	[param2], %r18;
	.param .b32 param3;
	st.param.b32 	[param3], %r1;
	.param .b32 param4;
	st.param.b32 	[param4], %r19;
	.param .b32 param5;
	st.param.b32 	[param5], %r28;
	.param .b32 param6;
	st.param.b32 	[param6], %r29;
	.param .b32 param7;
	st.param.b32 	[param7], %r30;
	.param .b32 param8;
	st.param.b32 	[param8], %r31;
	.param .b32 param9;
	st.param.b32 	[param9], %r32;
	.param .b32 retval0;
	call.uni (retval0), 
	_Z9SQd2BkBlBiiiiiiiiiii, 
	(
	param0, 
	param1, 
	param2, 
	param3, 
	param4, 
	param5, 
	param6, 
	param7, 
	param8, 
	param9
	);
	ld.param.b32 	%r43, [retval0];
	} // callseq 27
	add.s32 	%r66, %r43, %r66;
$L__BB15_5:
	setp.ne.s32 	%p4, %r60, 0;
	@%p4 bra 	$L__BB15_3;
	bra.uni 	$L__BB15_11;
$L__BB15_6:
	setp.eq.s32 	%p5, %r60, 0;
	mov.b32 	%r66, 0;
	@%p5 bra 	$L__BB15_11;
	add.s32 	%r47, %r32, -3;
	mov.b32 	%r48, 1;
	shl.b32 	%r2, %r48, %r47;
	add.s32 	%r3, %r26, 2;
	mov.b32 	%r66, 0;
$L__BB15_8:
	neg.s32 	%r49, %r60;
	and.b32  	%r50, %r60, %r49;
	add.s32 	%r51, %r60, -1;
	and.b32  	%r60, %r51, %r60;
	or.b32  	%r52, %r50, %r23;
	shl.b32 	%r7, %r52, 2;
	or.b32  	%r53, %r50, %r24;
	shr.s32 	%r54, %r53, 2;
	or.b32  	%r8, %r50, %r25;
	or.b32  	%r9, %r54, %r2;
	or.b32  	%r55, %r7, %r8;
	or.b32  	%r56, %r55, %r9;
	not.b32 	%r57, %r56;
	and.b32  	%r10, %r31, %r57;
	setp.eq.s32 	%p6, %r10, 0;
	@%p6 bra 	$L__BB15_10;
	{ // callseq 28, 0
	.param .b32 param0;
	st.param.b32 	[param0], %r7;
	.param .b32 param1;
	st.param.b32 	[param1], %r9;
	.param .b32 param2;
	st.param.b32 	[param2], %r8;
	.param .b32 param3;
	st.param.b32 	[param3], %r3;
	.param .b32 param4;
	st.param.b32 	[param4], %r10;
	.param .b32 param5;
	st.param.b32 	[param5], %r28;
	.param .b32 param6;
	st.param.b32 	[param6], %r30;
	.param .b32 param7;
	st.param.b32 	[param7], %r31;
	.param .b32 retval0;
	call.uni (retval0), 
	_Z7SQd2BlBiiiiiiiiiii, 
	(
	param0, 
	param1, 
	param2, 
	param3, 
	param4, 
	param5, 
	param6, 
	param7
	);
	ld.param.b32 	%r58, [retval0];
	} // callseq 28
	add.s32 	%r66, %r58, %r66;
$L__BB15_10:
	setp.eq.s32 	%p7, %r60, 0;
	@%p7 bra 	$L__BB15_11;
	bra.uni 	$L__BB15_8;
$L__BB15_11:
	st.param.b32 	[func_retval0], %r66;
	ret;

}
.func  (.param .b32 func_retval0) _Z8SQBlBjrBiiiiiiiiiii(
	.param .b32 _Z8SQBlBjrBiiiiiiiiiii_param_0,
	.param .b32 _Z8SQBlBjrBiiiiiiiiiii_param_1,
	.param .b32 _Z8SQBlBjrBiiiiiiiiiii_param_2,
	.param .b32 _Z8SQBlBjrBiiiiiiiiiii_param_3,
	.param .b32 _Z8SQBlBjrBiiiiiiiiiii_param_4,
	.param .b32 _Z8SQBlBjrBiiiiiiiiiii_param_5,
	.param .b32 _Z8SQBlBjrBiiiiiiiiiii_param_6,
	.param .b32 _Z8SQBlBjrBiiiiiiiiiii_param_7,
	.param .b32 _Z8SQBlBjrBiiiiiiiiiii_param_8
)
{
	.reg .pred 	%p<8>;
	.reg .b32 	%r<64>;

	ld.param.u32 	%r22, [_Z8SQBlBjrBiiiiiiiiiii_param_0];
	ld.param.u32 	%r23, [_Z8SQBlBjrBiiiiiiiiiii_param_1];
	ld.param.u32 	%r24, [_Z8SQBlBjrBiiiiiiiiiii_param_2];
	ld.param.u32 	%r25, [_Z8SQBlBjrBiiiiiiiiiii_param_3];
	ld.param.u32 	%r57, [_Z8SQBlBjrBiiiiiiiiiii_param_4];
	ld.param.u32 	%r27, [_Z8SQBlBjrBiiiiiiiiiii_param_5];
	ld.param.u32 	%r28, [_Z8SQBlBjrBiiiiiiiiiii_param_6];
	ld.param.u32 	%r29, [_Z8SQBlBjrBiiiiiiiiiii_param_7];
	ld.param.u32 	%r30, [_Z8SQBlBjrBiiiiiiiiiii_param_8];
	setp.eq.s32 	%p1, %r25, %r29;
	@%p1 bra 	$L__BB16_6;
	setp.eq.s32 	%p2, %r57, 0;
	mov.b32 	%r63, 0;
	@%p2 bra 	$L__BB16_11;
	add.s32 	%r1, %r25, 1;
	mov.b32 	%r63, 0;
$L__BB16_3:
	neg.s32 	%r33, %r57;
	and.b32  	%r34, %r57, %r33;
	add.s32 	%r35, %r57, -1;
	and.b32  	%r57, %r35, %r57;
	or.b32  	%r36, %r34, %r22;
	shl.b32 	%r15, %r36, 1;
	or.b32  	%r37, %r34, %r23;
	shr.s32 	%r16, %r37, 1;
	or.b32  	%r17, %r34, %r24;
	or.b32  	%r38, %r16, %r17;
	or.b32  	%r39, %r38, %r15;
	not.b32 	%r40, %r39;
	and.b32  	%r18, %r30, %r40;
	setp.eq.s32 	%p3, %r18, 0;
	@%p3 bra 	$L__BB16_5;
	{ // callseq 29, 0
	.param .b32 param0;
	st.param.b32 	[param0], %r15;
	.param .b32 param1;
	st.param.b32 	[param1], %r16;
	.param .b32 param2;
	st.param.b32 	[param2], %r17;
	.param .b32 param3;
	st.param.b32 	[param3], %r1;
	.param .b32 param4;
	st.param.b32 	[param4], %r18;
	.param .b32 param5;
	st.param.b32 	[param5], %r27;
	.param .b32 param6;
	st.param.b32 	[param6], %r28;
	.param .b32 param7;
	st.param.b32 	[param7], %r29;
	.param .b32 param8;
	st.param.b32 	[param8], %r30;
	.param .b32 retval0;
	call.uni (retval0), 
	_Z8SQBlBjrBiiiiiiiiiii, 
	(
	param0, 
	param1, 
	param2, 
	param3, 
	param4, 
	param5, 
	param6, 
	param7, 
	param8
	);
	ld.param.b32 	%r41, [retval0];
	} // callseq 29
	add.s32 	%r63, %r41, %r63;
$L__BB16_5:
	setp.ne.s32 	%p4, %r57, 0;
	@%p4 bra 	$L__BB16_3;
	bra.uni 	$L__BB16_11;
$L__BB16_6:
	setp.eq.s32 	%p5, %r57, 0;
	mov.b32 	%r63, 0;
	@%p5 bra 	$L__BB16_11;
	add.s32 	%r2, %r25, 2;
	mov.b32 	%r63, 0;
$L__BB16_8:
	neg.s32 	%r45, %r57;
	and.b32  	%r46, %r57, %r45;
	add.s32 	%r47, %r57, -1;
	and.b32  	%r57, %r47, %r57;
	or.b32  	%r48, %r46, %r22;
	shl.b32 	%r6, %r48, 2;
	or.b32  	%r49, %r46, %r23;
	shr.s32 	%r7, %r49, 2;
	or.b32  	%r8, %r46, %r24;
	or.b32  	%r50, %r7, %r8;
	or.b32  	%r51, %r50, %r6;
	not.b32 	%r52, %r51;
	and.b32  	%r53, %r52, %r30;
	and.b32  	%r9, %r53, 2147483646;
	setp.eq.s32 	%p6, %r9, 0;
	@%p6 bra 	$L__BB16_10;
	or.b32  	%r54, %r6, 1;
	{ // callseq 30, 0
	.param .b32 param0;
	st.param.b32 	[param0], %r54;
	.param .b32 param1;
	st.param.b32 	[param1], %r7;
	.param .b32 param2;
	st.param.b32 	[param2], %r8;
	.param .b32 param3;
	st.param.b32 	[param3], %r2;
	.param .b32 param4;
	st.param.b32 	[param4], %r9;
	.param .b32 param5;
	st.param.b32 	[param5], %r27;
	.param .b32 param6;
	st.param.b32 	[param6], %r28;
	.param .b32 param7;
	st.param.b32 	[param7], %r30;
	.param .b32 retval0;
	call.uni (retval0), 
	_Z6SQBjrBiiiiiiiiiii, 
	(
	param0, 
	param1, 
	param2, 
	param3, 
	param4, 
	param5, 
	param6, 
	param7
	);
	ld.param.b32 	%r55, [retval0];
	} // callseq 30
	add.s32 	%r63, %r55, %r63;
$L__BB16_10:
	setp.eq.s32 	%p7, %r57, 0;
	@%p7 bra 	$L__BB16_11;
	bra.uni 	$L__BB16_8;
$L__BB16_11:
	st.param.b32 	[func_retval0], %r63;
	ret;

}
.func  (.param .b32 func_retval0) _Z6SQBjrBiiiiiiiiiii(
	.param .b32 _Z6SQBjrBiiiiiiiiiii_param_0,
	.param .b32 _Z6SQBjrBiiiiiiiiiii_param_1,
	.param .b32 _Z6SQBjrBiiiiiiiiiii_param_2,
	.param .b32 _Z6SQBjrBiiiiiiiiiii_param_3,
	.param .b32 _Z6SQBjrBiiiiiiiiiii_param_4,
	.param .b32 _Z6SQBjrBiiiiiiiiiii_param_5,
	.param .b32 _Z6SQBjrBiiiiiiiiiii_param_6,
	.param .b32 _Z6SQBjrBiiiiiiiiiii_param_7
)
{
	.reg .pred 	%p<8>;
	.reg .b32 	%r<63>;

	ld.param.u32 	%r23, [_Z6SQBjrBiiiiiiiiiii_param_0];
	ld.param.u32 	%r24, [_Z6SQBjrBiiiiiiiiiii_param_1];
	ld.param.u32 	%r25, [_Z6SQBjrBiiiiiiiiiii_param_2];
	ld.param.u32 	%r26, [_Z6SQBjrBiiiiiiiiiii_param_3];
	ld.param.u32 	%r59, [_Z6SQBjrBiiiiiiiiiii_param_4];
	ld.param.u32 	%r28, [_Z6SQBjrBiiiiiiiiiii_param_5];
	ld.param.u32 	%r29, [_Z6SQBjrBiiiiiiiiiii_param_6];
	ld.param.u32 	%r30, [_Z6SQBjrBiiiiiiiiiii_param_7];
	setp.eq.s32 	%p1, %r26, %r28;
	@%p1 bra 	$L__BB17_6;
	setp.eq.s32 	%p2, %r59, 0;
	mov.b32 	%r62, 0;
	@%p2 bra 	$L__BB17_11;
	add.s32 	%r1, %r26, 1;
	mov.b32 	%r62, 0;
$L__BB17_3:
	neg.s32 	%r33, %r59;
	and.b32  	%r34, %r59, %r33;
	add.s32 	%r35, %r59, -1;
	and.b32  	%r59, %r35, %r59;
	or.b32  	%r36, %r34, %r23;
	shl.b32 	%r16, %r36, 1;
	or.b32  	%r37, %r34, %r24;
	shr.s32 	%r17, %r37, 1;
	or.b32  	%r18, %r34, %r25;
	or.b32  	%r38, %r17, %r18;
	or.b32  	%r39, %r38, %r16;
	not.b32 	%r40, %r39;
	and.b32  	%r19, %r30, %r40;
	setp.eq.s32 	%p3, %r19, 0;
	@%p3 bra 	$L__BB17_5;
	{ // callseq 31, 0
	.param .b32 param0;
	st.param.b32 	[param0], %r16;
	.param .b32 param1;
	st.param.b32 	[param1], %r17;
	.param .b32 param2;
	st.param.b32 	[param2], %r18;
	.param .b32 param3;
	st.param.b32 	[param3], %r1;
	.param .b32 param4;
	st.param.b32 	[param4], %r19;
	.param .b32 param5;
	st.param.b32 	[param5], %r28;
	.param .b32 param6;
	st.param.b32 	[param6], %r29;
	.param .b32 param7;
	st.param.b32 	[param7], %r30;
	.param .b32 retval0;
	call.uni (retval0), 
	_Z6SQBjrBiiiiiiiiiii, 
	(
	param0, 
	param1, 
	param2, 
	param3, 
	param4, 
	param5, 
	param6, 
	param7
	);
	ld.param.b32 	%r41, [retval0];
	} // callseq 31
	add.s32 	%r62, %r41, %r62;
$L__BB17_5:
	setp.ne.s32 	%p4, %r59, 0;
	@%p4 bra 	$L__BB17_3;
	bra.uni 	$L__BB17_11;
$L__BB17_6:
	and.b32  	%r56, %r59, 2147483646;
	setp.eq.s32 	%p5, %r56, 0;
	mov.b32 	%r62, 0;
	@%p5 bra 	$L__BB17_11;
	add.s32 	%r3, %r26, 1;
	mov.b32 	%r62, 0;
$L__BB17_8:
	neg.s32 	%r45, %r56;
	and.b32  	%r46, %r56, %r45;
	add.s32 	%r47, %r56, -1;
	and.b32  	%r56, %r47, %r56;
	or.b32  	%r48, %r46, %r23;
	shl.b32 	%r49, %r48, 1;
	or.b32  	%r7, %r49, 2;
	or.b32  	%r50, %r46, %r24;
	shr.s32 	%r8, %r50, 1;
	or.b32  	%r9, %r46, %r25;
	or.b32  	%r51, %r8, %r9;
	or.b32  	%r52, %r51, %r7;
	not.b32 	%r53, %r52;
	and.b32  	%r10, %r30, %r53;
	setp.eq.s32 	%p6, %r10, 0;
	@%p6 bra 	$L__BB17_10;
	{ // callseq 32, 0
	.param .b32 param0;
	st.param.b32 	[param0], %r7;
	.param .b32 param1;
	st.param.b32 	[param1], %r8;
	.param .b32 param2;
	st.param.b32 	[param2], %r9;
	.param .b32 param3;
	st.param.b32 	[param3], %r3;
	.param .b32 param4;
	st.param.b32 	[param4], %r10;
	.param .b32 param5;
	st.param.b32 	[param5], %r29;
	.param .b32 param6;
	st.param.b32 	[param6], %r30;
	.param .b32 retval0;
	call.uni (retval0), 
	_Z3SQBiiiiiiiiiii, 
	(
	param0, 
	param1, 
	param2, 
	param3, 
	param4, 
	param5, 
	param6
	);
	ld.param.b32 	%r54, [retval0];
	} // callseq 32
	add.s32 	%r62, %r54, %r62;
$L__BB17_10:
	setp.eq.s32 	%p7, %r56, 0;
	@%p7 bra 	$L__BB17_11;
	bra.uni 	$L__BB17_8;
$L__BB17_11:
	st.param.b32 	[func_retval0], %r62;
	ret;

}
.func  (.param .b32 func_retval0) _Z10SQBkBlBjrBiiiiiiiiiii(
	.param .b32 _Z10SQBkBlBjrBiiiiiiiiiii_param_0,
	.param .b32 _Z10SQBkBlBjrBiiiiiiiiiii_param_1,
	.param .b32 _Z10SQBkBlBjrBiiiiiiiiiii_param_2,
	.param .b32 _Z10SQBkBlBjrBiiiiiiiiiii_param_3,
	.param .b32 _Z10SQBkBlBjrBiiiiiiiiiii_param_4,
	.param .b32 _Z10SQBkBlBjrBiiiiiiiiiii_param_5,
	.param .b32 _Z10SQBkBlBjrBiiiiiiiiiii_param_6,
	.param .b32 _Z10SQBkBlBjrBiiiiiiiiiii_param_7,
	.param .b32 _Z10SQBkBlBjrBiiiiiiiiiii_param_8,
	.param .b32 _Z10SQBkBlBjrBiiiiiiiiiii_param_9,
	.param .b32 _Z10SQBkBlBjrBiiiiiiiiiii_param_10
)
{
	.reg .pred 	%p<8>;
	.reg .b32 	%r<68>;

	ld.param.u32 	%r23, [_Z10SQBkBlBjrBiiiiiiiiiii_param_0];
	ld.param.u32 	%r24, [_Z10SQBkBlBjrBiiiiiiiiiii_param_1];
	ld.param.u32 	%r25, [_Z10SQBkBlBjrBiiiiiiiiiii_param_2];
	ld.param.u32 	%r26, [_Z10SQBkBlBjrBiiiiiiiiiii_param_3];
	ld.param.u32 	%r61, [_Z10SQBkBlBjrBiiiiiiiiiii_param_4];
	ld.param.u32 	%r28, [_Z10SQBkBlBjrBiiiiiiiiiii_param_5];
	ld.param.u32 	%r29, [_Z10SQBkBlBjrBiiiiiiiiiii_param_6];
	ld.param.u32 	%r30, [_Z10SQBkBlBjrBiiiiiiiiiii_param_7];
	ld.param.u32 	%r31, [_Z10SQBkBlBjrBiiiiiiiiiii_param_8];
	ld.param.u32 	%r32, [_Z10SQBkBlBjrBiiiiiiiiiii_param_9];
	ld.param.u32 	%r33, [_Z10SQBkBlBjrBiiiiiiiiiii_param_10];
	setp.eq.s32 	%p1, %r26, %r30;
	@%p1 bra 	$L__BB18_6;
	setp.eq.s32 	%p2, %r61, 0;
	mov.b32 	%r67, 0;
	@%p2 bra 	$L__BB18_11;
	add.s32 	%r1, %r26, 1;
	mov.b32 	%r67, 0;
$L__BB18_3:
	neg.s32 	%r36, %r61;
	and.b32  	%r37, %r61, %r36;
	add.s32 	%r38, %r61, -1;
	and.b32  	%r61, %r38, %r61;
	or.b32  	%r39, %r37, %r23;
	shl.b32 	%r16, %r39, 1;
	or.b32  	%r40, %r37, %r24;
	shr.s32 	%r17, %r40, 1;
	or.b32  	%r18, %r37, %r25;
	or.b32  	%r41, %r17, %r18;
	or.b32  	%r42, %r41, %r16;
	not.b32 	%r43, %r42;
	and.b32  	%r19, %r32, %r43;
	setp.eq.s32 	%p3, %r19, 0;
	@%p3 bra 	$L__BB18_5;
	{ // callseq 33, 0
	.param .b32 param0;
	st.param.b32 	[param0], %r16;
	.param .b32 param1;
	st.param.b32 	[param1], %r17;
	.param .b32 param2;
	st.param.b32 	[param2], %r18;
	.param .b32 param3;
	st.param.b32 	[param3], %r1;
	.param .b32 param4;
	st.param.b32 	[param4], %r19;
	.param .b32 param5;
	st.param.b32 	[param5], %r28;
	.param .b32 param6;
	st.param.b32 	[param6], %r29;
	.param .b32 param7;
	st.param.b32 	[param7], %r30;
	.param .b32 param8;
	st.param.b32 	[param8], %r31;
	.param .b32 param9;
	st.param.b32 	[param9], %r32;
	.param .b32 param10;
	st.param.b32 	[param10], %r33;
	.param .b32 retval0;
	call.uni (retval0), 
	_Z10SQBkBlBjrBiiiiiiiiiii, 
	(
	param0, 
	param1, 
	param2, 
	param3, 
	param4, 
	param5, 
	param6, 
	param7, 
	param8, 
	param9, 
	param10
	);
	ld.param.b32 	%r44, [retval0];
	} // callseq 33
	add.s32 	%r67, %r44, %r67;
$L__BB18_5:
	setp.ne.s32 	%p4, %r61, 0;
	@%p4 bra 	$L__BB18_3;
	bra.uni 	$L__BB18_11;
$L__BB18_6:
	setp.eq.s32 	%p5, %r61, 0;
	mov.b32 	%r67, 0;
	@%p5 bra 	$L__BB18_11;
	add.s32 	%r48, %r33, -3;
	mov.b32 	%r49, 1;
	shl.b32 	%r2, %r49, %r48;
	add.s32 	%r3, %r26, 2;
	mov.b32 	%r67, 0;
$L__BB18_8:
	neg.s32 	%r50, %r61;
	and.b32  	%r51, %r61, %r50;
	add.s32 	%r52, %r61, -1;
	and.b32  	%r61, %r52, %r61;
	or.b32  	%r53, %r51, %r23;
	shl.b32 	%r7, %r53, 2;
	or.b32  	%r54, %r51, %r24;
	shr.s32 	%r55, %r54, 2;
	or.b32  	%r8, %r51, %r25;
	or.b32  	%r9, %r55, %r2;
	or.b32  	%r56, %r7, %r8;
	or.b32  	%r57, %r56, %r9;
	not.b32 	%r58, %r57;
	and.b32  	%r10, %r32, %r58;
	setp.eq.s32 	%p6, %r10, 0;
	@%p6 bra 	$L__BB18_10;
	{ // callseq 34, 0
	.param .b32 param0;
	st.param.b32 	[param0], %r7;
	.param .b32 param1;
	st.param.b32 	[param1], %r9;
	.param .b32 param2;
	st.param.b32 	[param2], %r8;
	.param .b32 param3;
	st.param.b32 	[param3], %r3;
	.param .b32 param4;
	st.param.b32 	[param4], %r10;
	.param .b32 param5;
	st.param.b32 	[param5], %r28;
	.param .b32 param6;
	st.param.b32 	[param6], %r29;
	.param .b32 param7;
	st.param.b32 	[param7], %r31;
	.param .b32 param8;
	st.param.b32 	[param8], %r32;
	.param .b32 retval0;
	call.uni (retval0), 
	_Z8SQBlBjrBiiiiiiiiiii, 
	(
	param0, 
	param1, 
	param2, 
	param3, 
	param4, 
	param5, 
	param6, 
	param7, 
	param8
	);
	ld.param.b32 	%r59, [retval0];
	} // callseq 34
	add.s32 	%r67, %r59, %r67;
$L__BB18_10:
	setp.eq.s32 	%p7, %r61, 0;
	@%p7 bra 	$L__BB18_11;
	bra.uni 	$L__BB18_8;
$L__BB18_11:
	st.param.b32 	[func_retval0], %r67;
	ret;

}
.func  (.param .b32 func_retval0) _Z3SQBiiiiiiiiiii(
	.param .b32 _Z3SQBiiiiiiiiiii_param_0,
	.param .b32 _Z3SQBiiiiiiiiiii_param_1,
	.param .b32 _Z3SQBiiiiiiiiiii_param_2,
	.param .b32 _Z3SQBiiiiiiiiiii_param_3,
	.param .b32 _Z3SQBiiiiiiiiiii_param_4,
	.param .b32 _Z3SQBiiiiiiiiiii_param_5,
	.param .b32 _Z3SQBiiiiiiiiiii_param_6
)
{
	.reg .pred 	%p<6>;
	.reg .b32 	%r<40>;

	ld.param.u32 	%r15, [_Z3SQBiiiiiiiiiii_param_0];
	ld.param.u32 	%r16, [_Z3SQBiiiiiiiiiii_param_1];
	ld.param.u32 	%r17, [_Z3SQBiiiiiiiiiii_param_2];
	ld.param.u32 	%r18, [_Z3SQBiiiiiiiiiii_param_3];
	ld.param.u32 	%r36, [_Z3SQBiiiiiiiiiii_param_4];
	ld.param.u32 	%r20, [_Z3SQBiiiiiiiiiii_param_5];
	ld.param.u32 	%r21, [_Z3SQBiiiiiiiiiii_param_6];
	setp.eq.s32 	%p1, %r18, %r20;
	mov.b32 	%r38, 1;
	@%p1 bra 	$L__BB19_7;
	add.s32 	%r1, %r20, -1;
	add.s32 	%r2, %r18, 1;
	mov.b32 	%r38, 0;
$L__BB19_2:
	neg.s32 	%r24, %r36;
	and.b32  	%r25, %r36, %r24;
	add.s32 	%r26, %r36, -1;
	and.b32  	%r36, %r26, %r36;
	or.b32  	%r6, %r25, %r15;
	shl.b32 	%r7, %r6, 1;
	or.b32  	%r8, %r25, %r16;
	shr.s32 	%r9, %r8, 1;
	or.b32  	%r10, %r25, %r17;
	or.b32  	%r27, %r9, %r10;
	or.b32  	%r28, %r27, %r7;
	not.b32 	%r29, %r28;
	and.b32  	%r11, %r21, %r29;
	setp.eq.s32 	%p2, %r11, 0;
	@%p2 bra 	$L__BB19_6;
	setp.ge.s32 	%p3, %r18, %r1;
	@%p3 bra 	$L__BB19_5;
	shl.b32 	%r30, %r6, 2;
	shr.s32 	%r31, %r8, 2;
	or.b32  	%r32, %r31, %r30;
	or.b32  	%r33, %r32, %r10;
	setp.eq.s32 	%p4, %r33, -1;
	@%p4 bra 	$L__BB19_6;
$L__BB19_5:
	{ // callseq 35, 0
	.param .b32 param0;
	st.param.b32 	[param0], %r7;
	.param .b32 param1;
	st.param.b32 	[param1], %r9;
	.param .b32 param2;
	st.param.b32 	[param2], %r10;
	.param .b32 param3;
	st.param.b32 	[param3], %r2;
	.param .b32 param4;
	st.param.b32 	[param4], %r11;
	.param .b32 param5;
	st.param.b32 	[param5], %r20;
	.param .b32 param6;
	st.param.b32 	[param6], %r21;
	.param .b32 retval0;
	call.uni (retval0), 
	_Z3SQBiiiiiiiiiii, 
	(
	param0, 
	param1, 
	param2, 
	param3, 
	param4, 
	param5, 
	param6
	);
	ld.param.b32 	%r34, [retval0];
	} // callseq 35
	add.s32 	%r38, %r34, %r38;
$L__BB19_6:
	setp.ne.s32 	%p5, %r36, 0;
	@%p5 bra 	$L__BB19_2;
$L__BB19_7:
	st.param.b32 	[func_retval0], %r38;
	ret;

}
.func  (.param .b32 func_retval0) _Z10SQBlBkBjrBiiiiiiiiiii(
	.param .b32 _Z10SQBlBkBjrBiiiiiiiiiii_param_0,
	.param .b32 _Z10SQBlBkBjrBiiiiiiiiiii_param_1,
	.param .b32 _Z10SQBlBkBjrBiiiiiiiiiii_param_2,
	.param .b32 _Z10SQBlBkBjrBiiiiiiiiiii_param_3,
	.param .b32 _Z10SQBlBkBjrBiiiiiiiiiii_param_4,
	.param .b32 _Z10SQBlBkBjrBiiiiiiiiiii_param_5,
	.param .b32 _Z10SQBlBkBjrBiiiiiiiiiii_param_6,
	.param .b32 _Z10SQBlBkBjrBiiiiiiiiiii_param_7,
	.param .b32 _Z10SQBlBkBjrBiiiiiiiiiii_param_8,
	.param .b32 _Z10SQBlBkBjrBiiiiiiiiiii_param_9,
	.param .b32 _Z10SQBlBkBjrBiiiiiiiiiii_param_10
)
{
	.reg .pred 	%p<8>;
	.reg .b32 	%r<66>;

	ld.param.u32 	%r22, [_Z10SQBlBkBjrBiiiiiiiiiii_param_0];
	ld.param.u32 	%r23, [_Z10SQBlBkBjrBiiiiiiiiiii_param_1];
	ld.param.u32 	%r24, [_Z10SQBlBkBjrBiiiiiiiiiii_param_2];
	ld.param.u32 	%r25, [_Z10SQBlBkBjrBiiiiiiiiiii_param_3];
	ld.param.u32 	%r59, [_Z10SQBlBkBjrBiiiiiiiiiii_param_4];
	ld.param.u32 	%r27, [_Z10SQBlBkBjrBiiiiiiiiiii_param_5];
	ld.param.u32 	%r28, [_Z10SQBlBkBjrBiiiiiiiiiii_param_6];
	ld.param.u32 	%r29, [_Z10SQBlBkBjrBiiiiiiiiiii_param_7];
	ld.param.u32 	%r30, [_Z10SQBlBkBjrBiiiiiiiiiii_param_8];
	ld.param.u32 	%r31, [_Z10SQBlBkBjrBiiiiiiiiiii_param_9];
	ld.param.u32 	%r32, [_Z10SQBlBkBjrBiiiiiiiiiii_param_10];
	setp.eq.s32 	%p1, %r25, %r29;
	@%p1 bra 	$L__BB20_6;
	setp.eq.s32 	%p2, %r59, 0;
	mov.b32 	%r65, 0;
	@%p2 bra 	$L__BB20_11;
	add.s32 	%r1, %r25, 1;
	mov.b32 	%r65, 0;
$L__BB20_3:
	neg.s32 	%r35, %r59;
	and.b32  	%r36, %r59, %r35;
	add.s32 	%r37, %r59, -1;
	and.b32  	%r59, %r37, %r59;
	or.b32  	%r38, %r36, %r22;
	shl.b32 	%r15, %r38, 1;
	or.b32  	%r39, %r36, %r23;
	shr.s32 	%r16, %r39, 1;
	or.b32  	%r17, %r36, %r24;
	or.b32  	%r40, %r16, %r17;
	or.b32  	%r41, %r40, %r15;
	not.b32 	%r42, %r41;
	and.b32  	%r18, %r31, %r42;
	setp.eq.s32 	%p3, %r18, 0;
	@%p3 bra 	$L__BB20_5;
	{ // callseq 36, 0
	.param .b32 param0;
	st.param.b32 	[param0], %r15;
	.param .b32 param1;
	st.param.b32 	[param1], %r16;
	.param .b32 param2;
	st.param.b32 	[param2], %r17;
	.param .b32 param3;
	st.param.b32 	[param3], %r1;
	.param .b32 param4;
	st.param.b32 	[param4], %r18;
	.param .b32 param5;
	st.param.b32 	[param5], %r27;
	.param .b32 param6;
	st.param.b32 	[param6], %r28;
	.param .b32 param7;
	st.param.b32 	[param7], %r29;
	.param .b32 param8;
	st.param.b32 	[param8], %r30;
	.param .b32 param9;
	st.param.b32 	[param9], %r31;
	.param .b32 param10;
	st.param.b32 	[param10], %r32;
	.param .b32 retval0;
	call.uni (retval0), 
	_Z10SQBlBkBjrBiiiiiiiiiii, 
	(
	param0, 
	param1, 
	param2, 
	param3, 
	param4, 
	param5, 
	param6, 
	param7, 
	param8, 
	param9, 
	param10
	);
	ld.param.b32 	%r43, [retval0];
	} // callseq 36
	add.s32 	%r65, %r43, %r65;
$L__BB20_5:
	setp.ne.s32 	%p4, %r59, 0;
	@%p4 bra 	$L__BB20_3;
	bra.uni 	$L__BB20_11;
$L__BB20_6:
	setp.eq.s32 	%p5, %r59, 0;
	mov.b32 	%r65, 0;
	@%p5 bra 	$L__BB20_11;
	add.s32 	%r2, %r25, 2;
	mov.b32 	%r65, 0;
$L__BB20_8:
	neg.s32 	%r47, %r59;
	and.b32  	%r48, %r59, %r47;
	add.s32 	%r49, %r59, -1;
	and.b32  	%r59, %r49, %r59;
	or.b32  	%r50, %r48, %r22;
	shl.b32 	%r6, %r50, 2;
	or.b32  	%r51, %r48, %r23;
	shr.s32 	%r7, %r51, 2;
	or.b32  	%r8, %r48, %r24;
	or.b32  	%r52, %r7, %r8;
	or.b32  	%r53, %r52, %r6;
	not.b32 	%r54, %r53;
	and.b32  	%r55, %r54, %r31;
	and.b32  	%r9, %r55, 2147483646;
	setp.eq.s32 	%p6, %r9, 0;
	@%p6 bra 	$L__BB20_10;
	or.b32  	%r56, %r6, 1;
	{ // callseq 37, 0
	.param .b32 param0;
	st.param.b32 	[param0], %r56;
	.param .b32 param1;
	st.param.b32 	[param1], %r7;
	.param .b32 param2;
	st.param.b32 	[param2], %r8;
	.param .b32 param3;
	st.param.b32 	[param3], %r2;
	.param .b32 param4;
	st.param.b32 	[param4], %r9;
	.param .b32 param5;
	st.param.b32 	[param5], %r27;
	.param .b32 param6;
	st.param.b32 	[param6], %r28;
	.param .b32 param7;
	st.param.b32 	[param7], %r30;
	.param .b32 param8;
	st.param.b32 	[param8], %r31;
	.param .b32 param9;
	st.param.b32 	[param9], %r32;
	.param .b32 retval0;
	call.uni (retval0), 
	_Z8SQBkBjrBiiiiiiiiiii, 
	(
	param0, 
	param1, 
	param2, 
	param3, 
	param4, 
	param5, 
	param6, 
	param7, 
	param8, 
	param9
	);
	ld.param.b32 	%r57, [retval0];
	} // callseq 37
	add.s32 	%r65, %r57, %r65;
$L__BB20_10:
	setp.eq.s32 	%p7, %r59, 0;
	@%p7 bra 	$L__BB20_11;
	bra.uni 	$L__BB20_8;
$L__BB20_11:
	st.param.b32 	[func_retval0], %r65;
	ret;

}
.func  (.param .b32 func_retval0) _Z8SQBkBjrBiiiiiiiiiii(
	.param .b32 _Z8SQBkBjrBiiiiiiiiiii_param_0,
	.param .b32 _Z8SQBkBjrBiiiiiiiiiii_param_1,
	.param .b32 _Z8SQBkBjrBiiiiiiiiiii_param_2,
	.param .b32 _Z8SQBkBjrBiiiiiiiiiii_param_3,
	.param .b32 _Z8SQBkBjrBiiiiiiiiiii_param_4,
	.param .b32 _Z8SQBkBjrBiiiiiiiiiii_param_5,
	.param .b32 _Z8SQBkBjrBiiiiiiiiiii_param_6,
	.param .b32 _Z8SQBkBjrBiiiiiiiiiii_param_7,
	.param .b32 _Z8SQBkBjrBiiiiiiiiiii_param_8,
	.param .b32 _Z8SQBkBjrBiiiiiiiiiii_param_9
)
{
	.reg .pred 	%p<8>;
	.reg .b32 	%r<67>;

	ld.param.u32 	%r23, [_Z8SQBkBjrBiiiiiiiiiii_param_0];
	ld.param.u32 	%r24, [_Z8SQBkBjrBiiiiiiiiiii_param_1];
	ld.param.u32 	%r25, [_Z8SQBkBjrBiiiiiiiiiii_param_2];
	ld.param.u32 	%r26, [_Z8SQBkBjrBiiiiiiiiiii_param_3];
	ld.param.u32 	%r60, [_Z8SQBkBjrBiiiiiiiiiii_param_4];
	ld.param.u32 	%r28, [_Z8SQBkBjrBiiiiiiiiiii_param_5];
	ld.param.u32 	%r29, [_Z8SQBkBjrBiiiiiiiiiii_param_6];
	ld.param.u32 	%r30, [_Z8SQBkBjrBiiiiiiiiiii_param_7];
	ld.param.u32 	%r31, [_Z8SQBkBjrBiiiiiiiiiii_param_8];
	ld.param.u32 	%r32, [_Z8SQBkBjrBiiiiiiiiiii_param_9];
	setp.eq.s32 	%p1, %r26, %r30;
	@%p1 bra 	$L__BB21_6;
	setp.eq.s32 	%p2, %r60, 0;
	mov.b32 	%r66, 0;
	@%p2 bra 	$L__BB21_11;
	add.s32 	%r1, %r26, 1;
	mov.b32 	%r66, 0;
$L__BB21_3:
	neg.s32 	%r35, %r60;
	and.b32  	%r36, %r60, %r35;
	add.s32 	%r37, %r60, -1;
	and.b32  	%r60, %r37, %r60;
	or.b32  	%r38, %r36, %r23;
	shl.b32 	%r16, %r38, 1;
	or.b32  	%r39, %r36, %r24;
	shr.s32 	%r17, %r39, 1;
	or.b32  	%r18, %r36, %r25;
	or.b32  	%r40, %r17, %r18;
	or.b32  	%r41, %r40, %r16;
	not.b32 	%r42, %r41;
	and.b32  	%r19, %r31, %r42;
	setp.eq.s32 	%p3, %r19, 0;
	@%p3 bra 	$L__BB21_5;
	{ // callseq 38, 0
	.param .b32 param0;
	st.param.b32 	[param0], %r16;
	.param .b32 param1;
	st.param.b32 	[param1], %r17;
	.param .b32 param2;
	st.param.b32 	[param2], %r18;
	.param .b32 param3;
	st.param.b32 	[param3], %r1;
	.param .b32 param4;
	st.param.b32 	[param4], %r19;
	.param .b32 param5;
	st.param.b32 	[param5], %r28;
	.param .b32 param6;
	st.param.b32 	[param6], %r29;
	.param .b32 param7;
	st.param.b32 	[param7], %r30;
	.param .b32 param8;
	st.param.b32 	[param8], %r31;
	.param .b32 param9;
	st.param.b32 	[param9], %r32;
	.param .b32 retval0;
	call.uni (retval0), 
	_Z8SQBkBjrBiiiiiiiiiii, 
	(
	param0, 
	param1, 
	param2, 
	param3, 
	param4, 
	param5, 
	param6, 
	param7, 
	param8, 
	param9
	);
	ld.param.b32 	%r43, [retval0];
	} // callseq 38
	add.s32 	%r66, %r43, %r66;
$L__BB21_5:
	setp.ne.s32 	%p4, %r60, 0;
	@%p4 bra 	$L__BB21_3;
	bra.uni 	$L__BB21_11;
$L__BB21_6:
	setp.eq.s32 	%p5, %r60, 0;
	mov.b32 	%r66, 0;
	@%p5 bra 	$L__BB21_11;
	add.s32 	%r47, %r32, -3;
	mov.b32 	%r48, 1;
	shl.b32 	%r2, %r48, %r47;
	add.s32 	%r3, %r26, 2;
	mov.b32 	%r66, 0;
$L__BB21_8:
	neg.s32 	%r49, %r60;
	and.b32  	%r50, %r60, %r49;
	add.s32 	%r51, %r60, -1;
	and.b32  	%r60, %r51, %r60;
	or.b32  	%r52, %r50, %r23;
	shl.b32 	%r7, %r52, 2;
	or.b32  	%r53, %r50, %r24;
	shr.s32 	%r54, %r53, 2;
	or.b32  	%r8, %r50, %r25;
	or.b32  	%r9, %r54, %r2;
	or.b32  	%r55, %r7, %r8;
	or.b32  	%r56, %r55, %r9;
	not.b32 	%r57, %r56;
	and.b32  	%r10, %r31, %r57;
	setp.eq.s32 	%p6, %r10, 0;
	@%p6 bra 	$L__BB21_10;
	{ // callseq 39, 0
	.param .b32 param0;
	st.param.b32 	[param0], %r7;
	.param .b32 param1;
	st.param.b32 	[param1], %r9;
	.param .b32 param2;
	st.param.b32 	[param2], %r8;
	.param .b32 param3;
	st.param.b32 	[param3], %r3;
	.param .b32 param4;
	st.param.b32 	[param4], %r10;
	.param .b32 param5;
	st.param.b32 	[param5], %r28;
	.param .b32 param6;
	st.param.b32 	[param6], %r29;
	.param .b32 param7;
	st.param.b32 	[param7], %r31;
	.param .b32 retval0;
	call.uni (retval0), 
	_Z6SQBjrBiiiiiiiiiii, 
	(
	param0, 
	param1, 
	param2, 
	param3, 
	param4, 
	param5, 
	param6, 
	param7
	);
	ld.param.b32 	%r58, [retval0];
	} // callseq 39
	add.s32 	%r66, %r58, %r66;
$L__BB21_10:
	setp.eq.s32 	%p7, %r60, 0;
	@%p7 bra 	$L__BB21_11;
	bra.uni 	$L__BB21_8;
$L__BB21_11:
	st.param.b32 	[func_retval0], %r66;
	ret;

}
.func  (.param .b32 func_retval0) _Z9SQBklBjrBiiiiiiiiiii(
	.param .b32 _Z9SQBklBjrBiiiiiiiiiii_param_0,
	.param .b32 _Z9SQBklBjrBiiiiiiiiiii_param_1,
	.param .b32 _Z9SQBklBjrBiiiiiiiiiii_param_2,
	.param .b32 _Z9SQBklBjrBiiiiiiiiiii_param_3,
	.param .b32 _Z9SQBklBjrBiiiiiiiiiii_param_4,
	.param .b32 _Z9SQBklBjrBiiiiiiiiiii_param_5,
	.param .b32 _Z9SQBklBjrBiiiiiiiiiii_param_6,
	.param .b32 _Z9SQBklBjrBiiiiiiiiiii_param_7,
	.param .b32 _Z9SQBklBjrBiiiiiiiiiii_param_8,
	.param .b32 _Z9SQBklBjrBiiiiiiiiiii_param_9
)
{
	.reg .pred 	%p<8>;
	.reg .b32 	%r<69>;

	ld.param.u32 	%r23, [_Z9SQBklBjrBiiiiiiiiiii_param_0];
	ld.param.u32 	%r24, [_Z9SQBklBjrBiiiiiiiiiii_param_1];
	ld.param.u32 	%r25, [_Z9SQBklBjrBiiiiiiiiiii_param_2];
	ld.param.u32 	%r26, [_Z9SQBklBjrBiiiiiiiiiii_param_3];
	ld.param.u32 	%r62, [_Z9SQBklBjrBiiiiiiiiiii_param_4];
	ld.param.u32 	%r28, [_Z9SQBklBjrBiiiiiiiiiii_param_5];
	ld.param.u32 	%r29, [_Z9SQBklBjrBiiiiiiiiiii_param_6];
	ld.param.u32 	%r30, [_Z9SQBklBjrBiiiiiiiiiii_param_7];
	ld.param.u32 	%r31, [_Z9SQBklBjrBiiiiiiiiiii_param_8];
	ld.param.u32 	%r32, [_Z9SQBklBjrBiiiiiiiiiii_param_9];
	setp.eq.s32 	%p1, %r26, %r30;
	@%p1 bra 	$L__BB22_6;
	setp.eq.s32 	%p2, %r62, 0;
	mov.b32 	%r68, 0;
	@%p2 bra 	$L__BB22_11;
	add.s32 	%r1, %r26, 1;
	mov.b32 	%r68, 0;
$L__BB22_3:
	neg.s32 	%r35, %r62;
	and.b32  	%r36, %r62, %r35;
	add.s32 	%r37, %r62, -1;
	and.b32  	%r62, %r37, %r62;
	or.b32  	%r38, %r36, %r23;
	shl.b32 	%r16, %r38, 1;
	or.b32  	%r39, %r36, %r24;
	shr.s32 	%r17, %r39, 1;
	or.b32  	%r18, %r36, %r25;
	or.b32  	%r40, %r17, %r18;
	or.b32  	%r41, %r40, %r16;
	not.b32 	%r42, %r41;
	and.b32  	%r19, %r31, %r42;
	setp.eq.s32 	%p3, %r19, 0;
	@%p3 bra 	$L__BB22_5;
	{ // callseq 40, 0
	.param .b32 param0;
	st.param.b32 	[param0], %r16;
	.param .b32 param1;
	st.param.b32 	[param1], %r17;
	.param .b32 param2;
	st.param.b32 	[param2], %r18;
	.param .b32 param3;
	st.param.b32 	[param3], %r1;
	.param .b32 param4;
	st.param.b32 	[param4], %r19;
	.param .b32 param5;
	st.param.b32 	[param5], %r28;
	.param .b32 param6;
	st.param.b32 	[param6], %r29;
	.param .b32 param7;
	st.param.b32 	[param7], %r30;
	.param .b32 param8;
	st.param.b32 	[param8], %r31;
	.param .b32 param9;
	st.param.b32 	[param9], %r32;
	.param .b32 retval0;
	call.uni (retval0), 
	_Z9SQBklBjrBiiiiiiiiiii, 
	(
	param0, 
	param1, 
	param2, 
	param3, 
	param4, 
	param5, 
	param6, 
	param7, 
	param8, 
	param9
	);
	ld.param.b32 	%r43, [retval0];
	} // callseq 40
	add.s32 	%r68, %r43, %r68;
$L__BB22_5:
	setp.ne.s32 	%p4, %r62, 0;
	@%p4 bra 	$L__BB22_3;
	bra.uni 	$L__BB22_11;
$L__BB22_6:
	setp.eq.s32 	%p5, %r62, 0;
	mov.b32 	%r68, 0;
	@%p5 bra 	$L__BB22_11;
	add.s32 	%r47, %r32, -4;
	mov.b32 	%r48, 1;
	shl.b32 	%r2, %r48, %r47;
	add.s32 	%r3, %r26, 3;
	mov.b32 	%r68, 0;
$L__BB22_8:
	neg.s32 	%r49, %r62;
	and.b32  	%r50, %r62, %r49;
	add.s32 	%r51, %r62, -1;
	and.b32  	%r62, %r51, %r62;
	or.b32  	%r52, %r50, %r23;
	shl.b32 	%r7, %r52, 3;
	or.b32  	%r53, %r50, %r24;
	shr.s32 	%r54, %r53, 3;
	or.b32  	%r8, %r50, %r25;
	or.b32  	%r9, %r54, %r2;
	or.b32  	%r55, %r7, %r8;
	or.b32  	%r56, %r55, %r9;
	not.b32 	%r57, %r56;
	and.b32  	%r58, %r57, %r31;
	and.b32  	%r10, %r58, 2147483646;
	setp.eq.s32 	%p6, %r10, 0;
	@%p6 bra 	$L__BB22_10;
	or.b32  	%r59, %r7, 1;
	{ // callseq 41, 0
	.param .b32 param0;
	st.param.b32 	[param0], %r59;
	.param .b32 param1;
	st.param.b32 	[param1], %r9;
	.param .b32 param2;
	st.param.b32 	[param2], %r8;
	.param .b32 param3;
	st.param.b32 	[param3], %r3;
	.param .b32 param4;
	st.param.b32 	[param4], %r10;
	.param .b32 param5;
	st.param.b32 	[param5], %r28;
	.param .b32 param6;
	st.param.b32 	[param6], %r29;
	.param .b32 param7;
	st.param.b32 	[param7], %r31;
	.param .b32 retval0;
	call.uni (retval0), 
	_Z6SQBjrBiiiiiiiiiii, 
	(
	param0, 
	param1, 
	param2, 
	param3, 
	param4, 
	param5, 
	param6, 
	param7
	);
	ld.param.b32 	%r60, [retval0];
	} // callseq 41
	add.s32 	%r68, %r60, %r68;
$L__BB22_10:
	setp.eq.s32 	%p7, %r62, 0;
	@%p7 bra 	$L__BB22_11;
	bra.uni 	$L__BB22_8;
$L__BB22_11:
	st.param.b32 	[func_retval0], %r68;
	ret;

}
.func  (.param .b32 func_retval0) _Z9SQBlkBjrBiiiiiiiiiii(
	.param .b32 _Z9SQBlkBjrBiiiiiiiiiii_param_0,
	.param .b32 _Z9SQBlkBjrBiiiiiiiiiii_param_1,
	.param .b32 _Z9SQBlkBjrBiiiiiiiiiii_param_2,
	.param .b32 _Z9SQBlkBjrBiiiiiiiiiii_param_3,
	.param .b32 _Z9SQBlkBjrBiiiiiiiiiii_param_4,
	.param .b32 _Z9SQBlkBjrBiiiiiiiiiii_param_5,
	.param .b32 _Z9SQBlkBjrBiiiiiiiiiii_param_6,
	.param .b32 _Z9SQBlkBjrBiiiiiiiiiii_param_7,
	.param .b32 _Z9SQBlkBjrBiiiiiiiiiii_param_8,
	.param .b32 _Z9SQBlkBjrBiiiiiiiiiii_param_9
)
{
	.reg .pred 	%p<8>;
	.reg .b32 	%r<69>;

	ld.param.u32 	%r23, [_Z9SQBlkBjrBiiiiiiiiiii_param_0];
	ld.param.u32 	%r24, [_Z9SQBlkBjrBiiiiiiiiiii_param_1];
	ld.param.u32 	%r25, [_Z9SQBlkBjrBiiiiiiiiiii_param_2];
	ld.param.u32 	%r26, [_Z9SQBlkBjrBiiiiiiiiiii_param_3];
	ld.param.u32 	%r62, [_Z9SQBlkBjrBiiiiiiiiiii_param_4];
	ld.param.u32 	%r28, [_Z9SQBlkBjrBiiiiiiiiiii_param_5];
	ld.param.u32 	%r29, [_Z9SQBlkBjrBiiiiiiiiiii_param_6];
	ld.param.u32 	%r30, [_Z9SQBlkBjrBiiiiiiiiiii_param_7];
	ld.param.u32 	%r31, [_Z9SQBlkBjrBiiiiiiiiiii_param_8];
	ld.param.u32 	%r32, [_Z9SQBlkBjrBiiiiiiiiiii_param_9];
	setp.eq.s32 	%p1, %r26, %r30;
	@%p1 bra 	$L__BB23_6;
	setp.eq.s32 	%p2, %r62, 0;
	mov.b32 	%r68, 0;
	@%p2 bra 	$L__BB23_11;
	add.s32 	%r1, %r26, 1;
	mov.b32 	%r68, 0;
$L__BB23_3:
	neg.s32 	%r35, %r62;
	and.b32  	%r36, %r62, %r35;
	add.s32 	%r37, %r62, -1;
	and.b32  	%r62, %r37, %r62;
	or.b32  	%r38, %r36, %r23;
	shl.b32 	%r16, %r38, 1;
	or.b32  	%r39, %r36, %r24;
	shr.s32 	%r17, %r39, 1;
	or.b32  	%r18, %r36, %r25;
	or.b32  	%r40, %r17, %r18;
	or.b32  	%r41, %r40, %r16;
	not.b32 	%r42, %r41;
	and.b32  	%r19, %r31, %r42;
	setp.eq.s32 	%p3, %r19, 0;
	@%p3 bra 	$L__BB23_5;
	{ // callseq 42, 0
	.param .b32 param0;
	st.param.b32 	[param0], %r16;
	.param .b32 param1;
	st.param.b32 	[param1], %r17;
	.param .b32 param2;
	st.param.b32 	[param2], %r18;
	.param .b32 param3;
	st.param.b32 	[param3], %r1;
	.param .b32 param4;
	st.param.b32 	[param4], %r19;
	.param .b32 param5;
	st.param.b32 	[param5], %r28;
	.param .b32 param6;
	st.param.b32 	[param6], %r29;
	.param .b32 param7;
	st.param.b32 	[param7], %r30;
	.param .b32 param8;
	st.param.b32 	[param8], %r31;
	.param .b32 param9;
	st.param.b32 	[param9], %r32;
	.param .b32 retval0;
	call.uni (retval0), 
	_Z9SQBlkBjrBiiiiiiiiiii, 
	(
	param0, 
	param1, 
	param2, 
	param3, 
	param4, 
	param5, 
	param6, 
	param7, 
	param8, 
	param9
	);
	ld.param.b32 	%r43, [retval0];
	} // callseq 42
	add.s32 	%r68, %r43, %r68;
$L__BB23_5:
	setp.ne.s32 	%p4, %r62, 0;
	@%p4 bra 	$L__BB23_3;
	bra.uni 	$L__BB23_11;
$L__BB23_6:
	setp.eq.s32 	%p5, %r62, 0;
	mov.b32 	%r68, 0;
	@%p5 bra 	$L__BB23_11;
	add.s32 	%r47, %r32, -3;
	mov.b32 	%r48, 1;
	shl.b32 	%r2, %r48, %r47;
	add.s32 	%r3, %r26, 3;
	mov.b32 	%r68, 0;
$L__BB23_8:
	neg.s32 	%r49, %r62;
	and.b32  	%r50, %r62, %r49;
	add.s32 	%r51, %r62, -1;
	and.b32  	%r62, %r51, %r62;
	or.b32  	%r52, %r50, %r23;
	shl.b32 	%r7, %r52, 3;
	or.b32  	%r53, %r50, %r24;
	shr.s32 	%r54, %r53, 3;
	or.b32  	%r8, %r50, %r25;
	or.b32  	%r9, %r54, %r2;
	or.b32  	%r55, %r7, %r8;
	or.b32  	%r56, %r55, %r9;
	not.b32 	%r57, %r56;
	and.b32  	%r58, %r57, %r31;
	and.b32  	%r10, %r58, 2147483645;
	setp.eq.s32 	%p6, %r10, 0;
	@%p6 bra 	$L__BB23_10;
	or.b32  	%r59, %r7, 2;
	{ // callseq 43, 0
	.param .b32 param0;
	st.param.b32 	[param0], %r59;
	.param .b32 param1;
	st.param.b32 	[param1], %r9;
	.param .b32 param2;
	st.param.b32 	[param2], %r8;
	.param .b32 param3;
	st.param.b32 	[param3], %r3;
	.param .b32 param4;
	st.param.b32 	[param4], %r10;
	.param .b32 param5;
	st.param.b32 	[param5], %r28;
	.param .b32 param6;
	st.param.b32 	[param6], %r29;
	.param .b32 param7;
	st.param.b32 	[param7], %r31;
	.param .b32 retval0;
	call.uni (retval0), 
	_Z6SQBjrBiiiiiiiiiii, 
	(
	param0, 
	param1, 
	param2, 
	param3, 
	param4, 
	param5, 
	param6, 
	param7
	);
	ld.param.b32 	%r60, [retval0];
	} // callseq 43
	add.s32 	%r68, %r60, %r68;
$L__BB23_10:
	setp.eq.s32 	%p7, %r62, 0;
	@%p7 bra 	$L__BB23_11;
	bra.uni 	$L__BB23_8;
$L__BB23_11:
	st.param.b32 	[func_retval0], %r68;
	ret;

}
.func  (.param .b32 func_retval0) _Z13SQBjlBkBlBjrBiiiiiiiiiii(
	.param .b32 _Z13SQBjlBkBlBjrBiiiiiiiiiii_param_0,
	.param .b32 _Z13SQBjlBkBlBjrBiiiiiiiiiii_param_1,
	.param .b32 _Z13SQBjlBkBlBjrBiiiiiiiiiii_param_2,
	.param .b32 _Z13SQBjlBkBlBjrBiiiiiiiiiii_param_3,
	.param .b32 _Z13SQBjlBkBlBjrBiiiiiiiiiii_param_4,
	.param .b32 _Z13SQBjlBkBlBjrBiiiiiiiiiii_param_5,
	.param .b32 _Z13SQBjlBkBlBjrBiiiiiiiiiii_param_6,
	.param .b32 _Z13SQBjlBkBlBjrBiiiiiiiiiii_param_7,
	.param .b32 _Z13SQBjlBkBlBjrBiiiiiiiiiii_param_8,
	.param .b32 _Z13SQBjlBkBlBjrBiiiiiiiiiii_param_9,
	.param .b32 _Z13SQBjlBkBlBjrBiiiiiiiiiii_param_10
)
{
	.reg .pred 	%p<6>;
	.reg .b32 	%r<53>;

	ld.param.u32 	%r17, [_Z13SQBjlBkBlBjrBiiiiiiiiiii_param_0];
	ld.param.u32 	%r18, [_Z13SQBjlBkBlBjrBiiiiiiiiiii_param_1];
	ld.param.u32 	%r19, [_Z13SQBjlBkBlBjrBiiiiiiiiiii_param_2];
	ld.param.u32 	%r20, [_Z13SQBjlBkBlBjrBiiiiiiiiiii_param_3];
	ld.param.u32 	%r49, [_Z13SQBjlBkBlBjrBiiiiiiiiiii_param_4];
	ld.param.u32 	%r22, [_Z13SQBjlBkBlBjrBiiiiiiiiiii_param_5];
	ld.param.u32 	%r23, [_Z13SQBjlBkBlBjrBiiiiiiiiiii_param_6];
	ld.param.u32 	%r24, [_Z13SQBjlBkBlBjrBiiiiiiiiiii_param_7];
	ld.param.u32 	%r25, [_Z13SQBjlBkBlBjrBiiiiiiiiiii_param_8];
	ld.param.u32 	%r26, [_Z13SQBjlBkBlBjrBiiiiiiiiiii_param_9];
	ld.param.u32 	%r27, [_Z13SQBjlBkBlBjrBiiiiiiiiiii_param_10];
	add.s32 	%r1, %r27, -1;
	sub.s32 	%r28, %r1, %r22;
	setp.eq.s32 	%p1, %r20, %r28;
	@%p1 bra 	$L__BB24_6;
	setp.eq.s32 	%p2, %r49, 0;
	mov.b32 	%r52, 0;
	@%p2 bra 	$L__BB24_8;
	add.s32 	%r2, %r20, 1;
	mov.b32 	%r52, 0;
$L__BB24_3:
	neg.s32 	%r31, %r49;
	and.b32  	%r32, %r49, %r31;
	add.s32 	%r33, %r49, -1;
	and.b32  	%r49, %r33, %r49;
	or.b32  	%r34, %r32, %r17;
	shl.b32 	%r10, %r34, 1;
	or.b32  	%r35, %r32, %r18;
	shr.s32 	%r11, %r35, 1;
	or.b32  	%r12, %r32, %r19;
	or.b32  	%r36, %r11, %r12;
	or.b32  	%r37, %r36, %r10;
	not.b32 	%r38, %r37;
	and.b32  	%r13, %r26, %r38;
	setp.eq.s32 	%p3, %r13, 0;
	@%p3 bra 	$L__BB24_5;
	{ // callseq 44, 0
	.param .b32 param0;
	st.param.b32 	[param0], %r10;
	.param .b32 param1;
	st.param.b32 	[param1], %r11;
	.param .b32 param2;
	st.param.b32 	[param2], %r12;
	.param .b32 param3;
	st.param.b32 	[param3], %r2;
	.param .b32 param4;
	st.param.b32 	[param4], %r13;
	.param .b32 param5;
	st.param.b32 	[param5], %r22;
	.param .b32 param6;
	st.param.b32 	[param6], %r23;
	.param .b32 param7;
	st.param.b32 	[param7], %r24;
	.param .b32 param8;
	st.param.b32 	[param8], %r25;
	.param .b32 param9;
	st.param.b32 	[param9], %r26;
	.param .b32 param10;
	st.param.b32 	[param10], %r27;
	.param .b32 retval0;
	call.uni (retval0), 
	_Z13SQBjlBkBlBjrBiiiiiiiiiii, 
	(
	param0, 
	param1, 
	param2, 
	param3, 
	param4, 
	param5, 
	param6, 
	param7, 
	param8, 
	param9, 
	param10
	);
	ld.param.b32 	%r39, [retval0];
	} // callseq 44
	add.s32 	%r52, %r39, %r52;
$L__BB24_5:
	setp.ne.s32 	%p4, %r49, 0;
	@%p4 bra 	$L__BB24_3;
	bra.uni 	$L__BB24_8;
$L__BB24_6:
	mov.b32 	%r42, 1;
	shl.b32 	%r43, %r42, %r1;
	or.b32  	%r44, %r43, %r18;
	shl.b32 	%r3, %r17, 1;
	shr.s32 	%r4, %r44, 1;
	or.b32  	%r45, %r19, %r3;
	or.b32  	%r46, %r45, %r4;
	not.b32 	%r47, %r46;
	and.b32  	%r5, %r26, %r47;
	setp.eq.s32 	%p5, %r5, 0;
	mov.b32 	%r52, 0;
	@%p5 bra 	$L__BB24_8;
	{ // callseq 45, 0
	.param .b32 param0;
	st.param.b32 	[param0], %r3;
	.param .b32 param1;
	st.param.b32 	[param1], %r4;
	.param .b32 param2;
	st.param.b32 	[param2], %r19;
	.param .b32 param3;
	st.param.b32 	[param3], %r20;
	.param .b32 param4;
	st.param.b32 	[param4], %r5;
	.param .b32 param5;
	st.param.b32 	[param5], %r22;
	.param .b32 param6;
	st.param.b32 	[param6], %r23;
	.param .b32 param7;
	st.param.b32 	[param7], %r24;
	.param .b32 param8;
	st.param.b32 	[param8], %r25;
	.param .b32 param9;
	st.param.b32 	[param9], %r26;
	.param .b32 param10;
	st.param.b32 	[param10], %r27;
	.param .b32 retval0;
	call.uni (retval0), 
	_Z10SQBkBlBjrBiiiiiiiiiii, 
	(
	param0, 
	param1, 
	param2, 
	param3, 
	param4, 
	param5, 
	param6, 
	param7, 
	param8, 
	param9, 
	param10
	);
	ld.param.b32 	%r52, [retval0];
	} // callseq 45
$L__BB24_8:
	st.param.b32 	[func_retval0], %r52;
	ret;

}
.func  (.param .b32 func_retval0) _Z13SQBjlBlBkBjrBiiiiiiiiiii(
	.param .b32 _Z13SQBjlBlBkBjrBiiiiiiiiiii_param_0,
	.param .b32 _Z13SQBjlBlBkBjrBiiiiiiiiiii_param_1,
	.param .b32 _Z13SQBjlBlBkBjrBiiiiiiiiiii_param_2,
	.param .b32 _Z13SQBjlBlBkBjrBiiiiiiiiiii_param_3,
	.param .b32 _Z13SQBjlBlBkBjrBiiiiiiiiiii_param_4,
	.param .b32 _Z13SQBjlBlBkBjrBiiiiiiiiiii_param_5,
	.param .b32 _Z13SQBjlBlBkBjrBiiiiiiiiiii_param_6,
	.param .b32 _Z13SQBjlBlBkBjrBiiiiiiiiiii_param_7,
	.param .b32 _Z13SQBjlBlBkBjrBiiiiiiiiiii_param_8,
	.param .b32 _Z13SQBjlBlBkBjrBiiiiiiiiiii_param_9,
	.param .b32 _Z13SQBjlBlBkBjrBiiiiiiiiiii_param_10
)
{
	.reg .pred 	%p<6>;
	.reg .b32 	%r<53>;

	ld.param.u32 	%r16, [_Z13SQBjlBlBkBjrBiiiiiiiiiii_param_0];
	ld.param.u32 	%r17, [_Z13SQBjlBlBkBjrBiiiiiiiiiii_param_1];
	ld.param.u32 	%r18, [_Z13SQBjlBlBkBjrBiiiiiiiiiii_param_2];
	ld.param.u32 	%r19, [_Z13SQBjlBlBkBjrBiiiiiiiiiii_param_3];
	ld.param.u32 	%r49, [_Z13SQBjlBlBkBjrBiiiiiiiiiii_param_4];
	ld.param.u32 	%r21, [_Z13SQBjlBlBkBjrBiiiiiiiiiii_param_5];
	ld.param.u32 	%r22, [_Z13SQBjlBlBkBjrBiiiiiiiiiii_param_6];
	ld.param.u32 	%r23, [_Z13SQBjlBlBkBjrBiiiiiiiiiii_param_7];
	ld.param.u32 	%r24, [_Z13SQBjlBlBkBjrBiiiiiiiiiii_param_8];
	ld.param.u32 	%r25, [_Z13SQBjlBlBkBjrBiiiiiiiiiii_param_9];
	ld.param.u32 	%r26, [_Z13SQBjlBlBkBjrBiiiiiiiiiii_param_10];
	add.s32 	%r1, %r26, -1;
	sub.s32 	%r27, %r1, %r21;
	setp.eq.s32 	%p1, %r19, %r27;
	@%p1 bra 	$L__BB25_6;
	setp.eq.s32 	%p2, %r49, 0;
	mov.b32 	%r52, 0;
	@%p2 bra 	$L__BB25_8;
	add.s32 	%r2, %r19, 1;
	mov.b32 	%r52, 0;
$L__BB25_3:
	neg.s32 	%r30, %r49;
	and.b32  	%r31, %r49, %r30;
	add.s32 	%r32, %r49, -1;
	and.b32  	%r49, %r32, %r49;
	or.b32  	%r33, %r31, %r16;
	shl.b32 	%r9, %r33, 1;
	or.b32  	%r34, %r31, %r17;
	shr.s32 	%r10, %r34, 1;
	or.b32  	%r11, %r31, %r18;
	or.b32  	%r35, %r10, %r11;
	or.b32  	%r36, %r35, %r9;
	not.b32 	%r37, %r36;
	and.b32  	%r12, %r25, %r37;
	setp.eq.s32 	%p3, %r12, 0;
	@%p3 bra 	$L__BB25_5;
	{ // callseq 46, 0
	.param .b32 param0;
	st.param.b32 	[param0], %r9;
	.param .b32 param1;
	st.param.b32 	[param1], %r10;
	.param .b32 param2;
	st.param.b32 	[param2], %r11;
	.param .b32 param3;
	st.param.b32 	[param3], %r2;
	.param .b32 param4;
	st.param.b32 	[param4], %r12;
	.param .b32 param5;
	st.param.b32 	[param5], %r21;
	.param .b32 param6;
	st.param.b32 	[param6], %r22;
	.param .b32 param7;
	st.param.b32 	[param7], %r23;
	.param .b32 param8;
	st.param.b32 	[param8], %r24;
	.param .b32 param9;
	st.param.b32 	[param9], %r25;
	.param .b32 param10;
	st.param.b32 	[param10], %r26;
	.param .b32 retval0;
	call.uni (retval0), 
	_Z13SQBjlBlBkBjrBiiiiiiiiiii, 
	(
	param0, 
	param1, 
	param2, 
	param3, 
	param4, 
	param5, 
	param6, 
	param7, 
	param8, 
	param9, 
	param10
	);
	ld.param.b32 	%r38, [retval0];
	} // callseq 46
	add.s32 	%r52, %r38, %r52;
$L__BB25_5:
	setp.ne.s32 	%p4, %r49, 0;
	@%p4 bra 	$L__BB25_3;
	bra.uni 	$L__BB25_8;
$L__BB25_6:
	mov.b32 	%r41, 1;
	shl.b32 	%r42, %r41, %r1;
	or.b32  	%r3, %r42, %r17;
	shl.b32 	%r43, %r16, 1;
	shr.u32 	%r44, %r3, 1;
	or.b32  	%r45, %r43, %r44;
	or.b32  	%r46, %r45, %r18;
	not.b32 	%r47, %r46;
	and.b32  	%r4, %r25, %r47;
	setp.eq.s32 	%p5, %r4, 0;
	mov.b32 	%r52, 0;
	@%p5 bra 	$L__BB25_8;
	{ // callseq 47, 0
	.param .b32 param0;
	st.param.b32 	[param0], %r16;
	.param .b32 param1;
	st.param.b32 	[param1], %r3;
	.param .b32 param2;
	st.param.b32 	[param2], %r18;
	.param .b32 param3;
	st.param.b32 	[param3], %r19;
	.param .b32 param4;
	st.param.b32 	[param4], %r4;
	.param .b32 param5;
	st.param.b32 	[param5], %r21;
	.param .b32 param6;
	st.param.b32 	[param6], %r22;
	.param .b32 param7;
	st.param.b32 	[param7], %r23;
	.param .b32 param8;
	st.param.b32 	[param8], %r24;
	.param .b32 param9;
	st.param.b32 	[param9], %r25;
	.param .b32 param10;
	st.param.b32 	[param10], %r26;
	.param .b32 retval0;
	call.uni (retval0), 
	_Z10SQBlBkBjrBiiiiiiiiiii, 
	(
	param0, 
	param1, 
	param2, 
	param3, 
	param4, 
	param5, 
	param6, 
	param7, 
	param8, 
	param9, 
	param10
	);
	ld.param.b32 	%r52, [retval0];
	} // callseq 47
$L__BB25_8:
	st.param.b32 	[func_retval0], %r52;
	ret;

}
.func  (.param .b32 func_retval0) _Z12SQBjlBklBjrBiiiiiiiiiii(
	.param .b32 _Z12SQBjlBklBjrBiiiiiiiiiii_param_0,
	.param .b32 _Z12SQBjlBklBjrBiiiiiiiiiii_param_1,
	.param .b32 _Z12SQBjlBklBjrBiiiiiiiiiii_param_2,
	.param .b32 _Z12SQBjlBklBjrBiiiiiiiiiii_param_3,
	.param .b32 _Z12SQBjlBklBjrBiiiiiiiiiii_param_4,
	.param .b32 _Z12SQBjlBklBjrBiiiiiiiiiii_param_5,
	.param .b32 _Z12SQBjlBklBjrBiiiiiiiiiii_param_6,
	.param .b32 _Z12SQBjlBklBjrBiiiiiiiiiii_param_7,
	.param .b32 _Z12SQBjlBklBjrBiiiiiiiiiii_param_8,
	.param .b32 _Z12SQBjlBklBjrBiiiiiiiiiii_param_9
)
{
	.reg .pred 	%p<6>;
	.reg .b32 	%r<53>;

	ld.param.u32 	%r17, [_Z12SQBjlBklBjrBiiiiiiiiiii_param_0];
	ld.param.u32 	%r18, [_Z12SQBjlBklBjrBiiiiiiiiiii_param_1];
	ld.param.u32 	%r19, [_Z12SQBjlBklBjrBiiiiiiiiiii_param_2];
	ld.param.u32 	%r20, [_Z12SQBjlBklBjrBiiiiiiiiiii_param_3];
	ld.param.u32 	%r49, [_Z12SQBjlBklBjrBiiiiiiiiiii_param_4];
	ld.param.u32 	%r22, [_Z12SQBjlBklBjrBiiiiiiiiiii_param_5];
	ld.param.u32 	%r23, [_Z12SQBjlBklBjrBiiiiiiiiiii_param_6];
	ld.param.u32 	%r24, [_Z12SQBjlBklBjrBiiiiiiiiiii_param_7];
	ld.param.u32 	%r25, [_Z12SQBjlBklBjrBiiiiiiiiiii_param_8];
	ld.param.u32 	%r26, [_Z12SQBjlBklBjrBiiiiiiiiiii_param_9];
	add.s32 	%r1, %r26, -1;
	sub.s32 	%r27, %r1, %r22;
	setp.eq.s32 	%p1, %r20, %r27;
	@%p1 bra 	$L__BB26_6;
	setp.eq.s32 	%p2, %r49, 0;
	mov.b32 	%r52, 0;
	@%p2 bra 	$L__BB26_8;
	add.s32 	%r2, %r20, 1;
	mov.b32 	%r52, 0;
$L__BB26_3:
	neg.s32 	%r30, %r49;
	and.b32  	%r31, %r49, %r30;
	add.s32 	%r32, %r49, -1;
	and.b32  	%r49, %r32, %r49;
	or.b32  	%r33, %r31, %r17;
	shl.b32 	%r10, %r33, 1;
	or.b32  	%r11, %r31, %r18;
	shr.u32 	%r34, %r11, 1;
	or.b32  	%r12, %r31, %r19;
	or.b32  	%r35, %r34, %r12;
	or.b32  	%r36, %r35, %r10;
	not.b32 	%r37, %r36;
	and.b32  	%r13, %r25, %r37;
	setp.eq.s32 	%p3, %r13, 0;
	@%p3 bra 	$L__BB26_5;
	shr.s32 	%r38, %r11, 1;
	{ // callseq 48, 0
	.param .b32 param0;
	st.param.b32 	[param0], %r10;
	.param .b32 param1;
	st.param.b32 	[param1], %r38;
	.param .b32 param2;
	st.param.b32 	[param2], %r12;
	.param .b32 param3;
	st.param.b32 	[param3], %r2;
	.param .b32 param4;
	st.param.b32 	[param4], %r13;
	.param .b32 param5;
	st.param.b32 	[param5], %r22;
	.param .b32 param6;
	st.param.b32 	[param6], %r23;
	.param .b32 param7;
	st.param.b32 	[param7], %r24;
	.param .b32 param8;
	st.param.b32 	[param8], %r25;
	.param .b32 param9;
	st.param.b32 	[param9], %r26;
	.param .b32 retval0;
	call.uni (retval0), 
	_Z12SQBjlBklBjrBiiiiiiiiiii, 
	(
	param0, 
	param1, 
	param2, 
	param3, 
	param4, 
	param5, 
	param6, 
	param7, 
	param8, 
	param9
	);
	ld.param.b32 	%r39, [retval0];
	} // callseq 48
	add.s32 	%r52, %r39, %r52;
$L__BB26_5:
	setp.ne.s32 	%p4, %r49, 0;
	@%p4 bra 	$L__BB26_3;
	bra.uni 	$L__BB26_8;
$L__BB26_6:
	mov.b32 	%r42, 1;
	shl.b32 	%r43, %r42, %r1;
	or.b32  	%r44, %r43, %r18;
	shl.b32 	%r3, %r17, 1;
	shr.s32 	%r4, %r44, 1;
	or.b32  	%r45, %r19, %r3;
	or.b32  	%r46, %r45, %r4;
	not.b32 	%r47, %r46;
	and.b32  	%r5, %r25, %r47;
	setp.eq.s32 	%p5, %r5, 0;
	mov.b32 	%r52, 0;
	@%p5 bra 	$L__BB26_8;
	{ // callseq 49, 0
	.param .b32 param0;
	st.param.b32 	[param0], %r3;
	.param .b32 param1;
	st.param.b32 	[param1], %r4;
	.param .b32 param2;
	st.param.b32 	[param2], %r19;
	.param .b32 param3;
	st.param.b32 	[param3], %r20;
	.param .b32 param4;
	st.param.b32 	[param4], %r5;
	.param .b32 param5;
	st.param.b32 	[param5], %r22;
	.param .b32 param6;
	st.param.b32 	[param6], %r23;
	.param .b32 param7;
	st.param.b32 	[param7], %r24;
	.param .b32 param8;
	st.param.b32 	[param8], %r25;
	.param .b32 param9;
	st.param.b32 	[param9], %r26;
	.param .b32 retval0;
	call.uni (retval0), 
	_Z9SQBklBjrBiiiiiiiiiii, 
	(
	param0, 
	param1, 
	param2, 
	param3, 
	param4, 
	param5, 
	param6, 
	param7, 
	param8, 
	param9
	);
	ld.param.b32 	%r52, [retval0];
	} // callseq 49
$L__BB26_8:
	st.param.b32 	[func_retval0], %r52;
	ret;

}
.func  (.param .b32 func_retval0) _Z12SQBjlBlkBjrBiiiiiiiiiii(
	.param .b32 _Z12SQBjlBlkBjrBiiiiiiiiiii_param_0,
	.param .b32 _Z12SQBjlBlkBjrBiiiiiiiiiii_param_1,
	.param .b32 _Z12SQBjlBlkBjrBiiiiiiiiiii_param_2,
	.param .b32 _Z12SQBjlBlkBjrBiiiiiiiiiii_param_3,
	.param .b32 _Z12SQBjlBlkBjrBiiiiiiiiiii_param_4,
	.param .b32 _Z12SQBjlBlkBjrBiiiiiiiiiii_param_5,
	.param .b32 _Z12SQBjlBlkBjrBiiiiiiiiiii_param_6,
	.param .b32 _Z12SQBjlBlkBjrBiiiiiiiiiii_param_7,
	.param .b32 _Z12SQBjlBlkBjrBiiiiiiiiiii_param_8,
	.param .b32 _Z12SQBjlBlkBjrBiiiiiiiiiii_param_9
)
{
	.reg .pred 	%p<5>;
	.reg .b32 	%r<52>;

	ld.param.u32 	%r15, [_Z12SQBjlBlkBjrBiiiiiiiiiii_param_0];
	ld.param.u32 	%r16, [_Z12SQBjlBlkBjrBiiiiiiiiiii_param_1];
	ld.param.u32 	%r17, [_Z12SQBjlBlkBjrBiiiiiiiiiii_param_2];
	ld.param.u32 	%r18, [_Z12SQBjlBlkBjrBiiiiiiiiiii_param_3];
	ld.param.u32 	%r47, [_Z12SQBjlBlkBjrBiiiiiiiiiii_param_4];
	ld.param.u32 	%r20, [_Z12SQBjlBlkBjrBiiiiiiiiiii_param_5];
	ld.param.u32 	%r21, [_Z12SQBjlBlkBjrBiiiiiiiiiii_param_6];
	ld.param.u32 	%r22, [_Z12SQBjlBlkBjrBiiiiiiiiiii_param_7];
	ld.param.u32 	%r49, [_Z12SQBjlBlkBjrBiiiiiiiiiii_param_8];
	ld.param.u32 	%r24, [_Z12SQBjlBlkBjrBiiiiiiiiiii_param_9];
	add.s32 	%r1, %r24, -1;
	sub.s32 	%r25, %r1, %r20;
	setp.eq.s32 	%p1, %r18, %r25;
	@%p1 bra 	$L__BB27_7;
	setp.eq.s32 	%p2, %r47, 0;
	mov.b32 	%r51, 0;
	@%p2 bra 	$L__BB27_6;
	add.s32 	%r2, %r18, 1;
	mov.b32 	%r51, 0;
$L__BB27_3:
	neg.s32 	%r28, %r47;
	and.b32  	%r29, %r47, %r28;
	add.s32 	%r30, %r47, -1;
	and.b32  	%r47, %r30, %r47;
	or.b32  	%r31, %r29, %r15;
	shl.b32 	%r8, %r31, 1;
	or.b32  	%r32, %r29, %r16;
	shr.s32 	%r9, %r32, 1;
	or.b32  	%r10, %r29, %r17;
	or.b32  	%r33, %r9, %r10;
	or.b32  	%r34, %r33, %r8;
	and.b32  	%r49, %r34, %r49;
	setp.eq.s32 	%p3, %r49, 0;
	@%p3 bra 	$L__BB27_5;
	{ // callseq 50, 0
	.param .b32 param0;
	st.param.b32 	[param0], %r8;
	.param .b32 param1;
	st.param.b32 	[param1], %r9;
	.param .b32 param2;
	st.param.b32 	[param2], %r10;
	.param .b32 param3;
	st.param.b32 	[param3], %r2;
	.param .b32 param4;
	st.param.b32 	[param4], %r49;
	.param .b32 param5;
	st.param.b32 	[param5], %r20;
	.param .b32 param6;
	st.param.b32 	[param6], %r21;
	.param .b32 param7;
	st.param.b32 	[param7], %r22;
	.param .b32 param8;
	st.param.b32 	[param8], %r49;
	.param .b32 param9;
	st.param.b32 	[param9], %r24;
	.param .b32 retval0;
	call.uni (retval0), 
	_Z12SQBjlBlkBjrBiiiiiiiiiii, 
	(
	param0, 
	param1, 
	param2, 
	param3, 
	param4, 
	param5, 
	param6, 
	param7, 
	param8, 
	param9
	);
	ld.param.b32 	%r35, [retval0];
	} // callseq 50
	add.s32 	%r51, %r35, %r51;
$L__BB27_5:
	setp.ne.s32 	%p4, %r47, 0;
	@%p4 bra 	$L__BB27_3;
$L__BB27_6:
	st.param.b32 	[func_retval0], %r51;
	ret;
$L__BB27_7:
	mov.b32 	%r37, 1;
	shl.b32 	%r38, %r37, %r1;
	or.b32  	%r39, %r38, %r16;
	shl.b32 	%r40, %r15, 1;
	shr.s32 	%r41, %r39, 1;
	or.b32  	%r42, %r17, %r40;
	or.b32  	%r43, %r42, %r41;
	not.b32 	%r44, %r43;
	and.b32  	%r45, %r49, %r44;
	{ // callseq 51, 0
	.param .b32 param0;
	st.param.b32 	[param0], %r40;
	.param .b32 param1;
	st.param.b32 	[param1], %r41;
	.param .b32 param2;
	st.param.b32 	[param2], %r17;
	.param .b32 param3;
	st.param.b32 	[param3], %r18;
	.param .b32 param4;
	st.param.b32 	[param4], %r45;
	.param .b32 param5;
	st.param.b32 	[param5], %r20;
	.param .b32 param6;
	st.param.b32 	[param6], %r21;
	.param .b32 param7;
	st.param.b32 	[param7], %r22;
	.param .b32 param8;
	st.param.b32 	[param8], %r49;
	.param .b32 param9;
	st.param.b32 	[param9], %r24;
	.param .b32 retval0;
	call.uni (retval0), 
	_Z9SQBlkBjrBiiiiiiiiiii, 
	(
	param0, 
	param1, 
	param2, 
	param3, 
	param4, 
	param5, 
	param6, 
	param7, 
	param8, 
	param9
	);
	ld.param.b32 	%r51, [retval0];
	} // callseq 51
	bra.uni 	$L__BB27_6;

}
	// .globl	_Z19execSolutionsKernelP13ConstellationPjii
.visible .entry _Z19execSolutionsKernelP13ConstellationPjii(
	.param .u64 .ptr .align 1 _Z19execSolutionsKernelP13ConstellationPjii_param_0,
	.param .u64 .ptr .align 1 _Z19execSolutionsKernelP13ConstellationPjii_param_1,
	.param .u32 _Z19execSolutionsKernelP13ConstellationPjii_param_2,
	.param .u32 _Z19execSolutionsKernelP13ConstellationPjii_param_3
)
{
	.reg .pred 	%p<48>;
	.reg .b32 	%r<206>;
	.reg .b64 	%rd<9>;
	// demoted variable
	.shared .align 4 .b8 _ZZ19execSolutionsKernelP13ConstellationPjiiE3sum[384];
	ld.param.u64 	%rd2, [_Z19execSolutionsKernelP13ConstellationPjii_param_0];
	ld.param.u64 	%rd3, [_Z19execSolutionsKernelP13ConstellationPjii_param_1];
	ld.param.u32 	%r69, [_Z19execSolutionsKernelP13ConstellationPjii_param_2];
	ld.param.u32 	%r70, [_Z19execSolutionsKernelP13ConstellationPjii_param_3];
	mov.u32 	%r1, %tid.x;
	mov.u32 	%r2, %ctaid.x;
	mov.u32 	%r71, %ntid.x;
	mad.lo.s32 	%r3, %r2, %r71, %r1;
	setp.lt.u32 	%p1, %r3, %r70;
	@%p1 bra 	$L__BB28_2;
	shl.b32 	%r72, %r1, 2;
	mov.u32 	%r73, _ZZ19execSolutionsKernelP13ConstellationPjiiE3sum;
	add.s32 	%r74, %r73, %r72;
	mov.b32 	%r75, 0;
	st.shared.u32 	[%r74], %r75;
	bra.uni 	$L__BB28_88;
$L__BB28_2:
	cvta.to.global.u64 	%rd4, %rd2;
	mul.wide.u32 	%rd5, %r3, 32;
	add.s64 	%rd1, %rd4, %rd5;
	ld.global.u32 	%r4, [%rd1+16];
	shr.s32 	%r5, %r4, 20;
	setp.ne.s32 	%p2, %r5, 69;
	@%p2 bra 	$L__BB28_4;
	shl.b32 	%r200, %r1, 2;
	mov.u32 	%r201, _ZZ19execSolutionsKernelP13ConstellationPjiiE3sum;
	add.s32 	%r202, %r201, %r200;
	mov.b32 	%r203, 0;
	st.shared.u32 	[%r202], %r203;
	bra.uni 	$L__BB28_88;
$L__BB28_4:
	shr.u32 	%r76, %r4, 10;
	and.b32  	%r6, %r76, 31;
	shr.u32 	%r7, %r4, 5;
	and.b32  	%r8, %r7, 31;
	and.b32  	%r9, %r4, 31;
	ld.global.u32 	%r77, [%rd1+4];
	shr.s32 	%r78, %r77, 1;
	ld.global.v2.u32 	{%r79, %r80}, [%rd1+8];
	shr.s32 	%r81, %r79, 1;
	shr.u32 	%r82, %r80, 1;
	add.s32 	%r10, %r69, -2;
	mov.b32 	%r83, -1;
	shl.b32 	%r84, %r83, %r10;
	or.b32  	%r11, %r82, %r84;
	add.s32 	%r85, %r69, -1;
	mov.b32 	%r86, 1;
	shl.b32 	%r87, %r86, %r85;
	shr.s32 	%r88, %r87, %r6;
	shr.s32 	%r89, %r87, %r9;
	or.b32  	%r90, %r88, %r89;
	sub.s32 	%r91, %r69, %r5;
	shr.s32 	%r92, %r90, %r91;
	or.b32  	%r12, %r92, %r78;
	setp.gt.s32 	%p3, %r5, %r8;
	sub.s32 	%r93, %r5, %r8;
	add.s32 	%r94, %r93, 1;
	shr.s32 	%r95, %r87, %r94;
	selp.b32 	%r96, %r95, 0, %p3;
	or.b32  	%r97, %r96, %r81;
	shl.b32 	%r13, %r69, 1;
	sub.s32 	%r98, %r13, %r5;
	add.s32 	%r99, %r98, -33;
	setp.lt.s32 	%p4, %r6, %r99;
	sub.s32 	%r100, %r10, %r5;
	shl.b32 	%r101, %r88, %r100;
	selp.b32 	%r102, 0, %r101, %p4;
	or.b32  	%r14, %r97, %r102;
	or.b32  	%r103, %r12, %r11;
	or.b32  	%r104, %r103, %r14;
	not.b32 	%r15, %r104;
	shl.b32 	%r105, %r83, %r85;
	not.b32 	%r16, %r105;
	add.s32 	%r17, %r69, -3;
	setp.ge.s32 	%p5, %r6, %r17;
	@%p5 bra 	$L__BB28_28;
	add.s32 	%r18, %r6, 1;
	add.s32 	%r139, %r98, -34;
	setp.le.s32 	%p26, %r6, %r139;
	@%p26 bra 	$L__BB28_21;
	setp.ge.u32 	%p30, %r8, %r9;
	@%p30 bra 	$L__BB28_14;
	add.s32 	%r19, %r8, -1;
	add.s32 	%r20, %r9, -1;
	setp.ge.s32 	%p34, %r5, %r9;
	@%p34 bra 	$L__BB28_13;
	setp.ge.s32 	%p35, %r5, %r8;
	@%p35 bra 	$L__BB28_12;
	add.s32 	%r155, %r8, 1;
	setp.eq.s32 	%p36, %r9, %r155;
	@%p36 bra 	$L__BB28_11;
	{ // callseq 83, 0
	.param .b32 param0;
	st.param.b32 	[param0], %r12;
	.param .b32 param1;
	st.param.b32 	[param1], %r14;
	.param .b32 param2;
	st.param.b32 	[param2], %r11;
	.param .b32 param3;
	st.param.b32 	[param3], %r5;
	.param .b32 param4;
	st.param.b32 	[param4], %r15;
	.param .b32 param5;
	st.param.b32 	[param5], %r18;
	.param .b32 param6;
	st.param.b32 	[param6], %r10;
	.param .b32 param7;
	st.param.b32 	[param7], %r19;
	.param .b32 param8;
	st.param.b32 	[param8], %r20;
	.param .b32 param9;
	st.param.b32 	[param9], %r16;
	.param .b32 param10;
	st.param.b32 	[param10], %r69;
	.param .b32 retval0;
	call.uni (retval0), 
	_Z10SQBkBlBjrBiiiiiiiiiii, 
	(
	param0, 
	param1, 
	param2, 
	param3, 
	param4, 
	param5, 
	param6, 
	param7, 
	param8, 
	param9, 
	param10
	);
	ld.param.b32 	%r204, [retval0];
	} // callseq 83
	bra.uni 	$L__BB28_69;
$L__BB28_11:
	{ // callseq 84, 0
	.param .b32 param0;
	st.param.b32 	[param0], %r12;
	.param .b32 param1;
	st.param.b32 	[param1], %r14;
	.param .b32 param2;
	st.param.b32 	[param2], %r11;
	.param .b32 param3;
	st.param.b32 	[param3], %r5;
	.param .b32 param4;
	st.param.b32 	[param4], %r15;
	.param .b32 param5;
	st.param.b32 	[param5], %r18;
	.param .b32 param6;
	st.param.b32 	[param6], %r10;
	.param .b32 param7;
	st.param.b32 	[param7], %r19;
	.param .b32 param8;
	st.param.b32 	[param8], %r16;
	.param .b32 param9;
	st.param.b32 	[param9], %r69;
	.param .b32 retval0;
	call.uni (retval0), 
	_Z9SQBklBjrBiiiiiiiiiii, 
	(
	param0, 
	param1, 
	param2, 
	param3, 
	param4, 
	param5, 
	param6, 
	param7, 
	param8, 
	param9
	);
	ld.param.b32 	%r204, [retval0];
	} // callseq 84
	bra.uni 	$L__BB28_69;
$L__BB28_12:
	{ // callseq 82, 0
	.param .b32 param0;
	st.param.b32 	[param0], %r12;
	.param .b32 param1;
	st.param.b32 	[param1], %r14;
	.param .b32 param2;
	st.param.b32 	[param2], %r11;
	.param .b32 param3;
	st.param.b32 	[param3], %r5;
	.param .b32 param4;
	st.param.b32 	[param4], %r15;
	.param .b32 param5;
	st.param.b32 	[param5], %r18;
	.param .b32 param6;
	st.param.b32 	[param6], %r10;
	.param .b32 param7;
	st.param.b32 	[param7], %r20;
	.param .b32 param8;
	st.param.b32 	[param8], %r16;
	.param .b32 retval0;
	call.uni (retval0), 
	_Z8SQBlBjrBiiiiiiiiiii, 
	(
	param0, 
	param1, 
	param2, 
	param3, 
	param4, 
	param5, 
	param6, 
	param7, 
	param8
	);
	ld.param.b32 	%r204, [retval0];
	} // callseq 82
	bra.uni 	$L__BB28_69;
$L__BB28_13:
	{ // callseq 81, 0
	.param .b32 param0;
	st.param.b32 	[param0], %r12;
	.param .b32 param1;
	st.param.b32 	[param1], %r14;
	.param .b32 param2;
	st.param.b32 	[param2], %r11;
	.param .b32 param3;
	st.param.b32 	[param3], %r5;
	.param .b32 param4;
	st.param.b32 	[param4], %r15;
	.param .b32 param5;
	st.param.b32 	[param5], %r18;
	.param .b32 param6;
	st.param.b32 	[param6], %r10;
	.param .b32 param7;
	st.param.b32 	[param7], %r16;
	.param .b32 retval0;
	call.uni (retval0), 
	_Z6SQBjrBiiiiiiiiiii, 
	(
	param0, 
	param1, 
	param2, 
	param3, 
	param4, 
	param5, 
	param6, 
	param7
	);
	ld.param.b32 	%r204, [retval0];
	} // callseq 81
	bra.uni 	$L__BB28_69;
$L__BB28_14:
	add.s32 	%r25, %r9, -1;
	add.s32 	%r26, %r8, -1;
	setp.ge.s32 	%p31, %r5, %r8;
	@%p31 bra 	$L__BB28_20;
	setp.ge.s32 	%p32, %r5, %r9;
	@%p32 bra 	$L__BB28_19;
	add.s32 	%r150, %r9, 1;
	setp.eq.s32 	%p33, %r8, %r150;
	@%p33 bra 	$L__BB28_18;
	{ // callseq 79, 0
	.param .b32 param0;
	st.param.b32 	[param0], %r12;
	.param .b32 param1;
	st.param.b32 	[param1], %r14;
	.param .b32 param2;
	st.param.b32 	[param2], %r11;
	.param .b32 param3;
	st.param.b32 	[param3], %r5;
	.param .b32 param4;
	st.param.b32 	[param4], %r15;
	.param .b32 param5;
	st.param.b32 	[param5], %r18;
	.param .b32 param6;
	st.param.b32 	[param6], %r10;
	.param .b32 param7;
	st.param.b32 	[param7], %r25;
	.param .b32 param8;
	st.param.b32 	[param8], %r26;
	.param .b32 param9;
	st.param.b32 	[param9], %r16;
	.param .b32 param10;
	st.param.b32 	[param10], %r69;
	.param .b32 retval0;
	call.uni (retval0), 
	_Z10SQBlBkBjrBiiiiiiiiiii, 
	(
	param0, 
	param1, 
	param2, 
	param3, 
	param4, 
	param5, 
	param6, 
	param7, 
	param8, 
	param9, 
	param10
	);
	ld.param.b32 	%r204, [retval0];
	} // callseq 79
	bra.uni 	$L__BB28_69;
$L__BB28_18:
	{ // callseq 80, 0
	.param .b32 param0;
	st.param.b32 	[param0], %r12;
	.param .b32 param1;
	st.param.b32 	[param1], %r14;
	.param .b32 param2;
	st.param.b32 	[param2], %r11;
	.param .b32 param3;
	st.param.b32 	[param3], %r5;
	.param .b32 param4;
	st.param.b32 	[param4], %r15;
	.param .b32 param5;
	st.param.b32 	[param5], %r18;
	.param .b32 param6;
	st.param.b32 	[param6], %r10;
	.param .b32 param7;
	st.param.b32 	[param7], %r25;
	.param .b32 param8;
	st.param.b32 	[param8], %r16;
	.param .b32 param9;
	st.param.b32 	[param9], %r69;
	.param .b32 retval0;
	call.uni (retval0), 
	_Z9SQBlkBjrBiiiiiiiiiii, 
	(
	param0, 
	param1, 
	param2, 
	param3, 
	param4, 
	param5, 
	param6, 
	param7, 
	param8, 
	param9
	);
	ld.param.b32 	%r204, [retval0];
	} // callseq 80
	bra.uni 	$L__BB28_69;
$L__BB28_19:
	{ // callseq 78, 0
	.param .b32 param0;
	st.param.b32 	[param0], %r12;
	.param .b32 param1;
	st.param.b32 	[param1], %r14;
	.param .b32 param2;
	st.param.b32 	[param2], %r11;
	.param .b32 param3;
	st.param.b32 	[param3], %r5;
	.param .b32 param4;
	st.param.b32 	[param4], %r15;
	.param .b32 param5;
	st.param.b32 	[param5], %r18;
	.param .b32 param6;
	st.param.b32 	[param6], %r10;
	.param .b32 param7;
	st.param.b32 	[param7], %r26;
	.param .b32 param8;
	st.param.b32 	[param8], %r16;
	.param .b32 param9;
	st.param.b32 	[param9], %r69;
	.param .b32 retval0;
	call.uni (retval0), 
	_Z8SQBkBjrBiiiiiiiiiii, 
	(
	param0, 
	param1, 
	param2, 
	param3, 
	param4, 
	param5, 
	param6, 
	param7, 
	param8, 
	param9
	);
	ld.param.b32 	%r204, [retval0];
	} // callseq 78
	bra.uni 	$L__BB28_69;
$L__BB28_20:
	{ // callseq 77, 0
	.param .b32 param0;
	st.param.b32 	[param0], %r12;
	.param .b32 param1;
	st.param.b32 	[param1], %r14;
	.param .b32 param2;
	st.param.b32 	[param2], %r11;
	.param .b32 param3;
	st.param.b32 	[param3], %r5;
	.param .b32 param4;
	st.param.b32 	[param4], %r15;
	.param .b32 param5;
	st.param.b32 	[param5], %r18;
	.param .b32 param6;
	st.param.b32 	[param6], %r10;
	.param .b32 param7;
	st.param.b32 	[param7], %r16;
	.param .b32 retval0;
	call.uni (retval0), 
	_Z6SQBjrBiiiiiiiiiii, 
	(
	param0, 
	param1, 
	param2, 
	param3, 
	param4, 
	param5, 
	param6, 
	param7
	);
	ld.param.b32 	%r204, [retval0];
	} // callseq 77
	bra.uni 	$L__BB28_69;
$L__BB28_21:
	setp.ge.u32 	%p27, %r8, %r9;
	@%p27 bra 	$L__BB28_25;
	add.s32 	%r31, %r8, -1;
	add.s32 	%r144, %r8, 1;
	setp.eq.s32 	%p29, %r9, %r144;
	@%p29 bra 	$L__BB28_24;
	add.s32 	%r145, %r9, -1;
	{ // callseq 75, 0
	.param .b32 param0;
	st.param.b32 	[param0], %r12;
	.param .b32 param1;
	st.param.b32 	[param1], %r14;
	.param .b32 param2;
	st.param.b32 	[param2], %r11;
	.param .b32 param3;
	st.param.b32 	[param3], %r5;
	.param .b32 param4;
	st.param.b32 	[param4], %r15;
	.param .b32 param5;
	st.param.b32 	[param5], %r18;
	.param .b32 param6;
	st.param.b32 	[param6], %r10;
	.param .b32 param7;
	st.param.b32 	[param7], %r31;
	.param .b32 param8;
	st.param.b32 	[param8], %r145;
	.param .b32 param9;
	st.param.b32 	[param9], %r16;
	.param .b32 param10;
	st.param.b32 	[param10], %r69;
	.param .b32 retval0;
	call.uni (retval0), 
	_Z13SQBjlBkBlBjrBiiiiiiiiiii, 
	(
	param0, 
	param1, 
	param2, 
	param3, 
	param4, 
	param5, 
	param6, 
	param7, 
	param8, 
	param9, 
	param10
	);
	ld.param.b32 	%r204, [retval0];
	} // callseq 75
	bra.uni 	$L__BB28_69;
$L__BB28_24:
	{ // callseq 76, 0
	.param .b32 param0;
	st.param.b32 	[param0], %r12;
	.param .b32 param1;
	st.param.b32 	[param1], %r14;
	.param .b32 param2;
	st.param.b32 	[param2], %r11;
	.param .b32 param3;
	st.param.b32 	[param3], %r5;
	.param .b32 param4;
	st.param.b32 	[param4], %r15;
	.param .b32 param5;
	st.param.b32 	[param5], %r18;
	.param .b32 param6;
	st.param.b32 	[param6], %r10;
	.param .b32 param7;
	st.param.b32 	[param7], %r31;
	.param .b32 param8;
	st.param.b32 	[param8], %r16;
	.param .b32 param9;
	st.param.b32 	[param9], %r69;
	.param .b32 retval0;
	call.uni (retval0), 
	_Z12SQBjlBklBjrBiiiiiiiiiii, 
	(
	param0, 
	param1, 
	param2, 
	param3, 
	param4, 
	param5, 
	param6, 
	param7, 
	param8, 
	param9
	);
	ld.param.b32 	%r204, [retval0];
	} // callseq 76
	bra.uni 	$L__BB28_69;
$L__BB28_25:
	add.s32 	%r34, %r9, -1;
	add.s32 	%r140, %r9, 1;
	setp.eq.s32 	%p28, %r8, %r140;
	@%p28 bra 	$L__BB28_27;
	add.s32 	%r141, %r8, -1;
	{ // callseq 73, 0
	.param .b32 param0;
	st.param.b32 	[param0], %r12;
	.param .b32 param1;
	st.param.b32 	[param1], %r14;
	.param .b32 param2;
	st.param.b32 	[param2], %r11;
	.param .b32 param3;
	st.param.b32 	[param3], %r5;
	.param .b32 param4;
	st.param.b32 	[param4], %r15;
	.param .b32 param5;
	st.param.b32 	[param5], %r18;
	.param .b32 param6;
	st.param.b32 	[param6], %r10;
	.param .b32 param7;
	st.param.b32 	[param7], %r34;
	.param .b32 param8;
	st.param.b32 	[param8], %r141;
	.param .b32 param9;
	st.param.b32 	[param9], %r16;
	.param .b32 param10;
	st.param.b32 	[param10], %r69;
	.param .b32 retval0;
	call.uni (retval0), 
	_Z13SQBjlBlBkBjrBiiiiiiiiiii, 
	(
	param0, 
	param1, 
	param2, 
	param3, 
	param4, 
	param5, 
	param6, 
	param7, 
	param8, 
	param9, 
	param10
	);
	ld.param.b32 	%r204, [retval0];
	} // callseq 73
	bra.uni 	$L__BB28_69;
$L__BB28_27:
	{ // callseq 74, 0
	.param .b32 param0;
	st.param.b32 	[param0], %r12;
	.param .b32 param1;
	st.param.b32 	[param1], %r14;
	.param .b32 param2;
	st.param.b32 	[param2], %r11;
	.param .b32 param3;
	st.param.b32 	[param3], %r5;
	.param .b32 param4;
	st.param.b32 	[param4], %r15;
	.param .b32 param5;
	st.param.b32 	[param5], %r18;
	.param .b32 param6;
	st.param.b32 	[param6], %r10;
	.param .b32 param7;
	st.param.b32 	[param7], %r34;
	.param .b32 param8;
	st.param.b32 	[param8], %r16;
	.param .b32 param9;
	st.param.b32 	[param9], %r69;
	.param .b32 retval0;
	call.uni (retval0), 
	_Z12SQBjlBlkBjrBiiiiiiiiiii, 
	(
	param0, 
	param1, 
	param2, 
	param3, 
	param4, 
	param5, 
	param6, 
	param7, 
	param8, 
	param9
	);
	ld.param.b32 	%r204, [retval0];
	} // callseq 74
	bra.uni 	$L__BB28_69;
$L__BB28_28:
	setp.ne.s32 	%p6, %r6, %r17;
	@%p6 bra 	$L__BB28_44;
	setp.ge.u32 	%p19, %r8, %r9;
	@%p19 bra 	$L__BB28_37;
	add.s32 	%r37, %r8, -1;
	add.s32 	%r38, %r9, -1;
	setp.ge.s32 	%p23, %r5, %r9;
	@%p23 bra 	$L__BB28_36;
	setp.ge.s32 	%p24, %r5, %r8;
	@%p24 bra 	$L__BB28_35;
	add.s32 	%r135, %r8, 1;
	setp.eq.s32 	%p25, %r9, %r135;
	@%p25 bra 	$L__BB28_34;
	{ // callseq 71, 0
	.param .b32 param0;
	st.param.b32 	[param0], %r12;
	.param .b32 param1;
	st.param.b32 	[param1], %r14;
	.param .b32 param2;
	st.param.b32 	[param2], %r11;
	.param .b32 param3;
	st.param.b32 	[param3], %r5;
	.param .b32 param4;
	st.param.b32 	[param4], %r15;
	.param .b32 param5;
	st.param.b32 	[param5], %r10;
	.param .b32 param6;
	st.param.b32 	[param6], %r37;
	.param .b32 param7;
	st.param.b32 	[param7], %r38;
	.param .b32 param8;
	st.param.b32 	[param8], %r16;
	.param .b32 param9;
	st.param.b32 	[param9], %r69;
	.param .b32 retval0;
	call.uni (retval0), 
	_Z9SQd2BkBlBiiiiiiiiiii, 
	(
	param0, 
	param1, 
	param2, 
	param3, 
	param4, 
	param5, 
	param6, 
	param7, 
	param8, 
	param9
	);
	ld.param.b32 	%r204, [retval0];
	} // callseq 71
	bra.uni 	$L__BB28_69;
$L__BB28_34:
	{ // callseq 72, 0
	.param .b32 param0;
	st.param.b32 	[param0], %r12;
	.param .b32 param1;
	st.param.b32 	[param1], %r14;
	.param .b32 param2;
	st.param.b32 	[param2], %r11;
	.param .b32 param3;
	st.param.b32 	[param3], %r5;
	.param .b32 param4;
	st.param.b32 	[param4], %r15;
	.param .b32 param5;
	st.param.b32 	[param5], %r10;
	.param .b32 param6;
	st.param.b32 	[param6], %r37;
	.param .b32 param7;
	st.param.b32 	[param7], %r16;
	.param .b32 param8;
	st.param.b32 	[param8], %r69;
	.param .b32 retval0;
	call.uni (retval0), 
	_Z8SQd2BklBiiiiiiiiiii, 
	(
	param0, 
	param1, 
	param2, 
	param3, 
	param4, 
	param5, 
	param6, 
	param7, 
	param8
	);
	ld.param.b32 	%r204, [retval0];
	} // callseq 72
	bra.uni 	$L__BB28_69;
$L__BB28_35:
	{ // callseq 70, 0
	.param .b32 param0;
	st.param.b32 	[param0], %r12;
	.param .b32 param1;
	st.param.b32 	[param1], %r14;
	.param .b32 param2;
	st.param.b32 	[param2], %r11;
	.param .b32 param3;
	st.param.b32 	[param3], %r5;
	.param .b32 param4;
	st.param.b32 	[param4], %r15;
	.param .b32 param5;
	st.param.b32 	[param5], %r10;
	.param .b32 param6;
	st.param.b32 	[param6], %r38;
	.param .b32 param7;
	st.param.b32 	[param7], %r16;
	.param .b32 retval0;
	call.uni (retval0), 
	_Z7SQd2BlBiiiiiiiiiii, 
	(
	param0, 
	param1, 
	param2, 
	param3, 
	param4, 
	param5, 
	param6, 
	param7
	);
	ld.param.b32 	%r204, [retval0];
	} // callseq 70
	bra.uni 	$L__BB28_69;
$L__BB28_36:
	{ // callseq 69, 0
	.param .b32 param0;
	st.param.b32 	[param0], %r12;
	.param .b32 param1;
	st.param.b32 	[param1], %r14;
	.param .b32 param2;
	st.param.b32 	[param2], %r11;
	.param .b32 param3;
	st.param.b32 	[param3], %r5;
	.param .b32 param4;
	st.param.b32 	[param4], %r15;
	.param .b32 param5;
	st.param.b32 	[param5], %r10;
	.param .b32 param6;
	st.param.b32 	[param6], %r16;
	.param .b32 retval0;
	call.uni (retval0), 
	_Z5SQd2Biiiiiiiiiii, 
	(
	param0, 
	param1, 
	param2, 
	param3, 
	param4, 
	param5, 
	param6
	);
	ld.param.b32 	%r204, [retval0];
	} // callseq 69
	bra.uni 	$L__BB28_69;
$L__BB28_37:
	add.s32 	%r43, %r9, -1;
	add.s32 	%r44, %r8, -1;
	setp.ge.s32 	%p20, %r5, %r8;
	@%p20 bra 	$L__BB28_43;
	setp.ge.s32 	%p21, %r5, %r9;
	@%p21 bra 	$L__BB28_42;
	add.s32 	%r130, %r9, 1;
	setp.eq.s32 	%p22, %r8, %r130;
	@%p22 bra 	$L__BB28_41;
	{ // callseq 67, 0
	.param .b32 param0;
	st.param.b32 	[param0], %r12;
	.param .b32 param1;
	st.param.b32 	[param1], %r14;
	.param .b32 param2;
	st.param.b32 	[param2], %r11;
	.param .b32 param3;
	st.param.b32 	[param3], %r5;
	.param .b32 param4;
	st.param.b32 	[param4], %r15;
	.param .b32 param5;
	st.param.b32 	[param5], %r10;
	.param .b32 param6;
	st.param.b32 	[param6], %r43;
	.param .b32 param7;
	st.param.b32 	[param7], %r44;
	.param .b32 param8;
	st.param.b32 	[param8], %r16;
	.param .b32 param9;
	st.param.b32 	[param9], %r69;
	.param .b32 retval0;
	call.uni (retval0), 
	_Z9SQd2BlBkBiiiiiiiiiii, 
	(
	param0, 
	param1, 
	param2, 
	param3, 
	param4, 
	param5, 
	param6, 
	param7, 
	param8, 
	param9
	);
	ld.param.b32 	%r204, [retval0];
	} // callseq 67
	bra.uni 	$L__BB28_69;
$L__BB28_41:
	{ // callseq 68, 0
	.param .b32 param0;
	st.param.b32 	[param0], %r12;
	.param .b32 param1;
	st.param.b32 	[param1], %r14;
	.param .b32 param2;
	st.param.b32 	[param2], %r11;
	.param .b32 param3;
	st.param.b32 	[param3], %r5;
	.param .b32 param4;
	st.param.b32 	[param4], %r15;
	.param .b32 param5;
	st.param.b32 	[param5], %r10;
	.param .b32 param6;
	st.param.b32 	[param6], %r43;
	.param .b32 param7;
	st.param.b32 	[param7], %r16;
	.param .b32 param8;
	st.param.b32 	[param8], %r69;
	.param .b32 retval0;
	call.uni (retval0), 
	_Z8SQd2BlkBiiiiiiiiiii, 
	(
	param0, 
	param1, 
	param2, 
	param3, 
	param4, 
	param5, 
	param6, 
	param7, 
	param8
	);
	ld.param.b32 	%r204, [retval0];
	} // callseq 68
	bra.uni 	$L__BB28_69;
$L__BB28_42:
	{ // callseq 66, 0
	.param .b32 param0;
	st.param.b32 	[param0], %r12;
	.param .b32 param1;
	st.param.b32 	[param1], %r14;
	.param .b32 param2;
	st.param.b32 	[param2], %r11;
	.param .b32 param3;
	st.param.b32 	[param3], %r5;
	.param .b32 param4;
	st.param.b32 	[param4], %r15;
	.param .b32 param5;
	st.param.b32 	[param5], %r10;
	.param .b32 param6;
	st.param.b32 	[param6], %r44;
	.param .b32 param7;
	st.param.b32 	[param7], %r16;
	.param .b32 param8;
	st.param.b32 	[param8], %r69;
	.param .b32 retval0;
	call.uni (retval0), 
	_Z7SQd2BkBiiiiiiiiiii, 
	(
	param0, 
	param1, 
	param2, 
	param3, 
	param4, 
	param5, 
	param6, 
	param7, 
	param8
	);
	ld.param.b32 	%r204, [retval0];
	} // callseq 66
	bra.uni 	$L__BB28_69;
$L__BB28_43:
	{ // callseq 65, 0
	.param .b32 param0;
	st.param.b32 	[param0], %r12;
	.param .b32 param1;
	st.param.b32 	[param1], %r14;
	.param .b32 param2;
	st.param.b32 	[param2], %r11;
	.param .b32 param3;
	st.param.b32 	[param3], %r5;
	.param .b32 param4;
	st.param.b32 	[param4], %r15;
	.param .b32 param5;
	st.param.b32 	[param5], %r10;
	.param .b32 param6;
	st.param.b32 	[param6], %r16;
	.param .b32 retval0;
	call.uni (retval0), 
	_Z5SQd2Biiiiiiiiiii, 
	(
	param0, 
	param1, 
	param2, 
	param3, 
	param4, 
	param5, 
	param6
	);
	ld.param.b32 	%r204, [retval0];
	} // callseq 65
	bra.uni 	$L__BB28_69;
$L__BB28_44:
	setp.ne.s32 	%p7, %r6, %r10;
	@%p7 bra 	$L__BB28_66;
	setp.ge.u32 	%p9, %r8, %r9;
	@%p9 bra 	$L__BB28_53;
	setp.ge.s32 	%p16, %r5, %r9;
	@%p16 bra 	$L__BB28_52;
	setp.ge.s32 	%p17, %r5, %r8;
	@%p17 bra 	$L__BB28_51;
	add.s32 	%r49, %r8, -1;
	add.s32 	%r124, %r8, 1;
	setp.eq.s32 	%p18, %r9, %r124;
	@%p18 bra 	$L__BB28_50;
	add.s32 	%r125, %r9, -1;
	{ // callseq 63, 0
	.param .b32 param0;
	st.param.b32 	[param0], %r12;
	.param .b32 param1;
	st.param.b32 	[param1], %r14;
	.param .b32 param2;
	st.param.b32 	[param2], %r11;
	.param .b32 param3;
	st.param.b32 	[param3], %r5;
	.param .b32 param4;
	st.param.b32 	[param4], %r15;
	.param .b32 param5;
	st.param.b32 	[param5], %r6;
	.param .b32 param6;
	st.param.b32 	[param6], %r49;
	.param .b32 param7;
	st.param.b32 	[param7], %r125;
	.param .b32 param8;
	st.param.b32 	[param8], %r16;
	.param .b32 param9;
	st.param.b32 	[param9], %r69;
	.param .b32 retval0;
	call.uni (retval0), 
	_Z9SQd1BkBlBiiiiiiiiiii, 
	(
	param0, 
	param1, 
	param2, 
	param3, 
	param4, 
	param5, 
	param6, 
	param7, 
	param8, 
	param9
	);
	ld.param.b32 	%r204, [retval0];
	} // callseq 63
	bra.uni 	$L__BB28_69;
$L__BB28_50:
	{ // callseq 64, 0
	.param .b32 param0;
	st.param.b32 	[param0], %r12;
	.param .b32 param1;
	st.param.b32 	[param1], %r14;
	.param .b32 param2;
	st.param.b32 	[param2], %r11;
	.param .b32 param3;
	st.param.b32 	[param3], %r5;
	.param .b32 param4;
	st.param.b32 	[param4], %r15;
	.param .b32 param5;
	st.param.b32 	[param5], %r6;
	.param .b32 param6;
	st.param.b32 	[param6], %r49;
	.param .b32 param7;
	st.param.b32 	[param7], %r16;
	.param .b32 param8;
	st.param.b32 	[param8], %r69;
	.param .b32 retval0;
	call.uni (retval0), 
	_Z8SQd1BklBiiiiiiiiiii, 
	(
	param0, 
	param1, 
	param2, 
	param3, 
	param4, 
	param5, 
	param6, 
	param7, 
	param8
	);
	ld.param.b32 	%r204, [retval0];
	} // callseq 64
	bra.uni 	$L__BB28_69;
$L__BB28_51:
	add.s32 	%r122, %r9, -1;
	{ // callseq 62, 0
	.param .b32 param0;
	st.param.b32 	[param0], %r12;
	.param .b32 param1;
	st.param.b32 	[param1], %r14;
	.param .b32 param2;
	st.param.b32 	[param2], %r11;
	.param .b32 param3;
	st.param.b32 	[param3], %r5;
	.param .b32 param4;
	st.param.b32 	[param4], %r15;
	.param .b32 param5;
	st.param.b32 	[param5], %r6;
	.param .b32 param6;
	st.param.b32 	[param6], %r122;
	.param .b32 param7;
	st.param.b32 	[param7], %r16;
	.param .b32 retval0;
	call.uni (retval0), 
	_Z7SQd1BlBiiiiiiiiiii, 
	(
	param0, 
	param1, 
	param2, 
	param3, 
	param4, 
	param5, 
	param6, 
	param7
	);
	ld.param.b32 	%r204, [retval0];
	} // callseq 62
	bra.uni 	$L__BB28_69;
$L__BB28_52:
	{ // callseq 61, 0
	.param .b32 param0;
	st.param.b32 	[param0], %r12;
	.param .b32 param1;
	st.param.b32 	[param1], %r14;
	.param .b32 param2;
	st.param.b32 	[param2], %r11;
	.param .b32 param3;
	st.param.b32 	[param3], %r5;
	.param .b32 param4;
	st.param.b32 	[param4], %r15;
	.param .b32 param5;
	st.param.b32 	[param5], %r6;
	.param .b32 param6;
	st.param.b32 	[param6], %r16;
	.param .b32 retval0;
	call.uni (retval0), 
	_Z5SQd1Biiiiiiiiiii, 
	(
	param0, 
	param1, 
	param2, 
	param3, 
	param4, 
	param5, 
	param6
	);
	ld.param.b32 	%r204, [retval0];
	} // callseq 61
	bra.uni 	$L__BB28_69;
$L__BB28_53:
	setp.ge.s32 	%p10, %r5, %r8;
	@%p10 bra 	$L__BB28_65;
	setp.ge.s32 	%p11, %r5, %r9;
	@%p11 bra 	$L__BB28_62;
	setp.ge.u32 	%p13, %r8, %r6;
	@%p13 bra 	$L__BB28_59;
	add.s32 	%r54, %r9, -1;
	add.s32 	%r117, %r9, 1;
	setp.eq.s32 	%p15, %r8, %r117;
	@%p15 bra 	$L__BB28_58;
	add.s32 	%r118, %r8, -1;
	{ // callseq 59, 0
	.param .b32 param0;
	st.param.b32 	[param0], %r12;
	.param .b32 param1;
	st.param.b32 	[param1], %r14;
	.param .b32 param2;
	st.param.b32 	[param2], %r11;
	.param .b32 param3;
	st.param.b32 	[param3], %r5;
	.param .b32 param4;
	st.param.b32 	[param4], %r15;
	.param .b32 param5;
	st.param.b32 	[param5], %r6;
	.param .b32 param6;
	st.param.b32 	[param6], %r54;
	.param .b32 param7;
	st.param.b32 	[param7], %r118;
	.param .b32 param8;
	st.param.b32 	[param8], %r16;
	.param .b32 param9;
	st.param.b32 	[param9], %r69;
	.param .b32 retval0;
	call.uni (retval0), 
	_Z9SQd1BlBkBiiiiiiiiiii, 
	(
	param0, 
	param1, 
	param2, 
	param3, 
	param4, 
	param5, 
	param6, 
	param7, 
	param8, 
	param9
	);
	ld.param.b32 	%r204, [retval0];
	} // callseq 59
	bra.uni 	$L__BB28_69;
$L__BB28_58:
	{ // callseq 60, 0
	.param .b32 param0;
	st.param.b32 	[param0], %r12;
	.param .b32 param1;
	st.param.b32 	[param1], %r14;
	.param .b32 param2;
	st.param.b32 	[param2], %r11;
	.param .b32 param3;
	st.param.b32 	[param3], %r5;
	.param .b32 param4;
	st.param.b32 	[param4], %r15;
	.param .b32 param5;
	st.param.b32 	[param5], %r6;
	.param .b32 param6;
	st.param.b32 	[param6], %r54;
	.param .b32 param7;
	st.param.b32 	[param7], %r16;
	.param .b32 param8;
	st.param.b32 	[param8], %r69;
	.param .b32 retval0;
	call.uni (retval0), 
	_Z8SQd1BlkBiiiiiiiiiii, 
	(
	param0, 
	param1, 
	param2, 
	param3, 
	param4, 
	param5, 
	param6, 
	param7, 
	param8
	);
	ld.param.b32 	%r204, [retval0];
	} // callseq 60
	bra.uni 	$L__BB28_69;
$L__BB28_59:
	setp.eq.s32 	%p14, %r9, %r17;
	@%p14 bra 	$L__BB28_61;
	add.s32 	%r113, %r9, -1;
	{ // callseq 57, 0
	.param .b32 param0;
	st.param.b32 	[param0], %r12;
	.param .b32 param1;
	st.param.b32 	[param1], %r14;
	.param .b32 param2;
	st.param.b32 	[param2], %r11;
	.param .b32 param3;
	st.param.b32 	[param3], %r5;
	.param .b32 param4;
	st.param.b32 	[param4], %r15;
	.param .b32 param5;
	st.param.b32 	[param5], %r17;
	.param .b32 param6;
	st.param.b32 	[param6], %r113;
	.param .b32 param7;
	st.param.b32 	[param7], %r16;
	.param .b32 retval0;
	call.uni (retval0), 
	_Z7SQd1BlBiiiiiiiiiii, 
	(
	param0, 
	param1, 
	param2, 
	param3, 
	param4, 
	param5, 
	param6, 
	param7
	);
	ld.param.b32 	%r204, [retval0];
	} // callseq 57
	bra.uni 	$L__BB28_69;
$L__BB28_61:
	add.s32 	%r115, %r69, -4;
	{ // callseq 58, 0
	.param .b32 param0;
	st.param.b32 	[param0], %r12;
	.param .b32 param1;
	st.param.b32 	[param1], %r14;
	.param .b32 param2;
	st.param.b32 	[param2], %r11;
	.param .b32 param3;
	st.param.b32 	[param3], %r5;
	.param .b32 param4;
	st.param.b32 	[param4], %r15;
	.param .b32 param5;
	st.param.b32 	[param5], %r115;
	.param .b32 param6;
	st.param.b32 	[param6], %r16;
	.param .b32 retval0;
	call.uni (retval0), 
	_Z5SQd1Biiiiiiiiiii, 
	(
	param0, 
	param1, 
	param2, 
	param3, 
	param4, 
	param5, 
	param6
	);
	ld.param.b32 	%r204, [retval0];
	} // callseq 58
	bra.uni 	$L__BB28_69;
$L__BB28_62:
	setp.eq.s32 	%p12, %r8, %r6;
	@%p12 bra 	$L__BB28_64;
	add.s32 	%r110, %r8, -1;
	{ // callseq 55, 0
	.param .b32 param0;
	st.param.b32 	[param0], %r12;
	.param .b32 param1;
	st.param.b32 	[param1], %r14;
	.param .b32 param2;
	st.param.b32 	[param2], %r11;
	.param .b32 param3;
	st.param.b32 	[param3], %r5;
	.param .b32 param4;
	st.param.b32 	[param4], %r15;
	.param .b32 param5;
	st.param.b32 	[param5], %r6;
	.param .b32 param6;
	st.param.b32 	[param6], %r110;
	.param .b32 param7;
	st.param.b32 	[param7], %r16;
	.param .b32 param8;
	st.param.b32 	[param8], %r69;
	.param .b32 retval0;
	call.uni (retval0), 
	_Z7SQd1BkBiiiiiiiiiii, 
	(
	param0, 
	param1, 
	param2, 
	param3, 
	param4, 
	param5, 
	param6, 
	param7, 
	param8
	);
	ld.param.b32 	%r204, [retval0];
	} // callseq 55
	bra.uni 	$L__BB28_69;
$L__BB28_64:
	{ // callseq 56, 0
	.param .b32 param0;
	st.param.b32 	[param0], %r12;
	.param .b32 param1;
	st.param.b32 	[param1], %r14;
	.param .b32 param2;
	st.param.b32 	[param2], %r11;
	.param .b32 param3;
	st.param.b32 	[param3], %r5;
	.param .b32 param4;
	st.param.b32 	[param4], %r15;
	.param .b32 param5;
	st.param.b32 	[param5], %r17;
	.param .b32 param6;
	st.param.b32 	[param6], %r16;
	.param .b32 retval0;
	call.uni (retval0), 
	_Z5SQd1Biiiiiiiiiii, 
	(
	param0, 
	param1, 
	param2, 
	param3, 
	param4, 
	param5, 
	param6
	);
	ld.param.b32 	%r204, [retval0];
	} // callseq 56
	bra.uni 	$L__BB28_69;
$L__BB28_65:
	{ // callseq 54, 0
	.param .b32 param0;
	st.param.b32 	[param0], %r12;
	.param .b32 param1;
	st.param.b32 	[param1], %r14;
	.param .b32 param2;
	st.param.b32 	[param2], %r11;
	.param .b32 param3;
	st.param.b32 	[param3], %r5;
	.param .b32 param4;
	st.param.b32 	[param4], %r15;
	.param .b32 param5;
	st.param.b32 	[param5], %r6;
	.param .b32 param6;
	st.param.b32 	[param6], %r16;
	.param .b32 retval0;
	call.uni (retval0), 
	_Z5SQd1Biiiiiiiiiii, 
	(
	param0, 
	param1, 
	param2, 
	param3, 
	param4, 
	param5, 
	param6
	);
	ld.param.b32 	%r204, [retval0];
	} // callseq 54
	bra.uni 	$L__BB28_69;
$L__BB28_66:
	setp.le.s32 	%p8, %r5, %r8;
	@%p8 bra 	$L__BB28_68;
	{ // callseq 53, 0
	.param .b32 param0;
	st.param.b32 	[param0], %r12;
	.param .b32 param1;
	st.param.b32 	[param1], %r14;
	.param .b32 param2;
	st.param.b32 	[param2], %r11;
	.param .b32 param3;
	st.param.b32 	[param3], %r5;
	.param .b32 param4;
	st.param.b32 	[param4], %r15;
	.param .b32 param5;
	st.param.b32 	[param5], %r10;
	.param .b32 param6;
	st.param.b32 	[param6], %r16;
	.param .b32 retval0;
	call.uni (retval0), 
	_Z5SQd0Biiiiiiiiiii, 
	(
	param0, 
	param1, 
	param2, 
	param3, 
	param4, 
	param5, 
	param6
	);
	ld.param.b32 	%r204, [retval0];
	} // callseq 53
	bra.uni 	$L__BB28_69;
$L__BB28_68:
	add.s32 	%r106, %r8, -1;
	{ // callseq 52, 0
	.param .b32 param0;
	st.param.b32 	[param0], %r12;
	.param .b32 param1;
	st.param.b32 	[param1], %r14;
	.param .b32 param2;
	st.param.b32 	[param2], %r11;
	.param .b32 param3;
	st.param.b32 	[param3], %r5;
	.param .b32 param4;
	st.param.b32 	[param4], %r15;
	.param .b32 param5;
	st.param.b32 	[param5], %r10;
	.param .b32 param6;
	st.param.b32 	[param6], %r106;
	.param .b32 param7;
	st.param.b32 	[param7], %r16;
	.param .b32 param8;
	st.param.b32 	[param8], %r69;
	.param .b32 retval0;
	call.uni (retval0), 
	_Z7SQd0BkBiiiiiiiiiii, 
	(
	param0, 
	param1, 
	param2, 
	param3, 
	param4, 
	param5, 
	param6, 
	param7, 
	param8
	);
	ld.param.b32 	%r204, [retval0];
	} // callseq 52
$L__BB28_69:
	shr.u32 	%r159, %r4, 15;
	and.b32  	%r65, %r159, 31;
	not.b32 	%r160, %r6;
	add.s32 	%r161, %r69, %r160;
	setp.ne.s32 	%p37, %r65, %r161;
	mov.b32 	%r205, 8;
	@%p37 bra 	$L__BB28_72;
	not.b32 	%r163, %r9;
	add.s32 	%r164, %r69, %r163;
	setp.ne.s32 	%p38, %r8, %r164;
	@%p38 bra 	$L__BB28_72;
	and.b32  	%r165, %r4, 1048575;
	not.b32 	%r166, %r8;
	add.s32 	%r167, %r69, %r166;
	shl.b32 	%r168, %r167, 15;
	shl.b32 	%r169, %r8, 10;
	or.b32  	%r170, %r168, %r169;
	and.b32  	%r171, %r7, 992;
	or.b32  	%r172, %r170, %r171;
	or.b32  	%r173, %r172, %r65;
	setp.eq.s32 	%p39, %r165, %r173;
	selp.b32 	%r205, 2, 4, %p39;
$L__BB28_72:
	mul.lo.s32 	%r174, %r205, %r204;
	shl.b32 	%r175, %r1, 2;
	mov.u32 	%r176, _ZZ19execSolutionsKernelP13ConstellationPjiiE3sum;
	add.s32 	%r68, %r176, %r175;
	st.shared.u32 	[%r68], %r174;
	bar.sync 	0;
	and.b32  	%r177, %r1, 992;
	setp.ne.s32 	%p40, %r177, 0;
	@%p40 bra 	$L__BB28_74;
	ld.shared.u32 	%r178, [%r68+256];
	ld.shared.u32 	%r179, [%r68];
	add.s32 	%r180, %r179, %r178;
	st.shared.u32 	[%r68], %r180;
$L__BB28_74:
	bar.warp.sync 	-1;
	setp.gt.u32 	%p41, %r1, 31;
	@%p41 bra 	$L__BB28_76;
	ld.shared.u32 	%r181, [%r68+128];
	ld.shared.u32 	%r182, [%r68];
	add.s32 	%r183, %r182, %r181;
	st.shared.u32 	[%r68], %r183;
$L__BB28_76:
	bar.warp.sync 	-1;
	setp.gt.u32 	%p42, %r1, 15;
	@%p42 bra 	$L__BB28_78;
	ld.shared.u32 	%r184, [%r68+64];
	ld.shared.u32 	%r185, [%r68];
	add.s32 	%r186, %r185, %r184;
	st.shared.u32 	[%r68], %r186;
$L__BB28_78:
	bar.warp.sync 	-1;
	setp.gt.u32 	%p43, %r1, 7;
	@%p43 bra 	$L__BB28_80;
	ld.shared.u32 	%r187, [%r68+32];
	ld.shared.u32 	%r188, [%r68];
	add.s32 	%r189, %r188, %r187;
	st.shared.u32 	[%r68], %r189;
$L__BB28_80:
	bar.warp.sync 	-1;
	setp.gt.u32 	%p44, %r1, 3;
	@%p44 bra 	$L__BB28_82;
	ld.shared.u32 	%r190, [%r68+16];
	ld.shared.u32 	%r191, [%r68];
	add.s32 	%r192, %r191, %r190;
	st.shared.u32 	[%r68], %r192;
$L__BB28_82:
	bar.warp.sync 	-1;
	setp.gt.u32 	%p45, %r1, 1;
	@%p45 bra 	$L__BB28_84;
	ld.shared.u32 	%r193, [%r68+8];
	ld.shared.u32 	%r194, [%r68];
	add.s32 	%r195, %r194, %r193;
	st.shared.u32 	[%r68], %r195;
$L__BB28_84:
	bar.warp.sync 	-1;
	setp.ne.s32 	%p46, %r1, 0;
	@%p46 bra 	$L__BB28_86;
	ld.shared.u32 	%r196, [_ZZ19execSolutionsKernelP13ConstellationPjiiE3sum+4];
	ld.shared.u32 	%r197, [_ZZ19execSolutionsKernelP13ConstellationPjiiE3sum];
	add.s32 	%r198, %r197, %r196;
	st.shared.u32 	[_ZZ19execSolutionsKernelP13ConstellationPjiiE3sum], %r198;
$L__BB28_86:
	setp.ne.s32 	%p47, %r1, 0;
	bar.warp.sync 	-1;
	@%p47 bra 	$L__BB28_88;
	ld.shared.u32 	%r199, [_ZZ19execSolutionsKernelP13ConstellationPjiiE3sum];
	cvta.to.global.u64 	%rd6, %rd3;
	mul.wide.u32 	%rd7, %r2, 4;
	add.s64 	%rd8, %rd6, %rd7;
	st.global.u32 	[%rd8], %r199;
$L__BB28_88:
	ret;

}


// ===== COMPILED SASS (sm_100) =====

	.target	sm_100

	.elftype	@"ET_EXEC"


//--------------------- .note.nv.tkinfo           --------------------------
	.section	.note.nv.tkinfo,"",@"SHT_NOTE"
	.sectionflags	@"SHF_NOTE_NV_TKINFO"
	.tkinfo
        /*0018*/ 	.word	0x00000002
        /*0030*/ 	.string	""
        /*0030*/ 	.string	"ptxas"
        /*0030*/ 	.string	"Cuda compilation tools, release 13.0, V13.0.88"
        /*0030*/ 	.string	"Build cuda_13.0.r13.0/compiler.36424714_0"
        /*0030*/ 	.string	"-arch sm_100 -m 64 "



//--------------------- .note.nv.cuinfo           --------------------------
	.section	.note.nv.cuinfo,"",@"SHT_NOTE"
	.sectionflags	@"SHF_NOTE_NV_CUINFO"
        /*0018*/ 	.short	0x0002
        /*001a*/ 	.short	0x0064
        /*001c*/ 	.short	0x0082
	.zero		2


//--------------------- .nv.info                  --------------------------
	.section	.nv.info,"",@"SHT_CUDA_INFO"
	.align	4


	//----- nvinfo : EIATTR_REGCOUNT
	.align		4
        /*0000*/ 	.byte	0x04, 0x2f
        /*0002*/ 	.short	(.L_1 - .L_0)
	.align		4
.L_0:
        /*0004*/ 	.word	index@(_Z19execSolutionsKernelP13ConstellationPjii)
        /*0008*/ 	.word	0x00000022


	//----- nvinfo : EIATTR_FRAME_SIZE
	.align		4
.L_1:
        /*000c*/ 	.byte	0x04, 0x11
        /*000e*/ 	.short	(.L_3 - .L_2)
	.align		4
.L_2:
        /*0010*/ 	.word	index@($_Z19execSolutionsKernelP13ConstellationPjii$_Z9SQd2BlBkBiiiiiiiiiii)
        /*0014*/ 	.word	0x00000000


	//----- nvinfo : EIATTR_FRAME_SIZE
	.align		4
.L_3:
        /*0018*/ 	.byte	0x04, 0x11
        /*001a*/ 	.short	(.L_5 - .L_4)
	.align		4
.L_4:
        /*001c*/ 	.word	index@($_Z19execSolutionsKernelP13ConstellationPjii$_Z9SQd2BkBlBiiiiiiiiiii)
        /*0020*/ 	.word	0x00000000


	//----- nvinfo : EIATTR_FRAME_SIZE
	.align		4
.L_5:
        /*0024*/ 	.byte	0x04, 0x11
        /*0026*/ 	.short	(.L_7 - .L_6)
	.align		4
.L_6:
        /*0028*/ 	.word	index@($_Z19execSolutionsKernelP13ConstellationPjii$_Z9SQd1BlBkBiiiiiiiiiii)
        /*002c*/ 	.word	0x00000000


	//----- nvinfo : EIATTR_FRAME_SIZE
	.align		4
.L_7:
        /*0030*/ 	.byte	0x04, 0x11
        /*0032*/ 	.short	(.L_9 - .L_8)
	.align		4
.L_8:
        /*0034*/ 	.word	index@($_Z19execSolutionsKernelP13ConstellationPjii$_Z9SQd1BkBlBiiiiiiiiiii)
        /*0038*/ 	.word	0x00000000


	//----- nvinfo : EIATTR_FRAME_SIZE
	.align		4
.L_9:
        /*003c*/ 	.byte	0x04, 0x11
        /*003e*/ 	.short	(.L_11 - .L_10)
	.align		4
.L_10:
        /*0040*/ 	.word	index@($_Z19execSolutionsKernelP13ConstellationPjii$_Z9SQBlkBjrBiiiiiiiiiii)
        /*0044*/ 	.word	0x00000000


	//----- nvinfo : EIATTR_FRAME_SIZE
	.align		4
.L_11:
        /*0048*/ 	.byte	0x04, 0x11
        /*004a*/ 	.short	(.L_13 - .L_12)
	.align		4
.L_12:
        /*004c*/ 	.word	index@($_Z19execSolutionsKernelP13ConstellationPjii$_Z9SQBklBjrBiiiiiiiiiii)
        /*0050*/ 	.word	0x00000000


	//----- nvinfo : EIATTR_FRAME_SIZE
	.align		4
.L_13:
        /*0054*/ 	.byte	0x04, 0x11
        /*0056*/ 	.short	(.L_15 - .L_14)
	.align		4
.L_14:
        /*0058*/ 	.word	index@($_Z19execSolutionsKernelP13ConstellationPjii$_Z8SQd2BlkBiiiiiiiiiii)
        /*005c*/ 	.word	0x00000000


	//----- nvinfo : EIATTR_FRAME_SIZE
	.align		4
.L_15:
        /*0060*/ 	.byte	0x04, 0x11
        /*0062*/ 	.short	(.L_17 - .L_16)
	.align		4
.L_16:
        /*0064*/ 	.word	index@($_Z19execSolutionsKernelP13ConstellationPjii$_Z8SQd2BklBiiiiiiiiiii)
        /*0068*/ 	.word	0x00000000


	//----- nvinfo : EIATTR_FRAME_SIZE
	.align		4
.L_17:
        /*006c*/ 	.byte	0x04, 0x11
        /*006e*/ 	.short	(.L_19 - .L_18)
	.align		4
.L_18:
        /*0070*/ 	.word	index@($_Z19execSolutionsKernelP13ConstellationPjii$_Z8SQd1BlkBiiiiiiiiiii)
        /*0074*/ 	.word	0x00000000


	//----- nvinfo : EIATTR_FRAME_SIZE
	.align		4
.L_19:
        /*0078*/ 	.byte	0x04, 0x11
        /*007a*/ 	.short	(.L_21 - .L_20)
	.align		4
.L_20:
        /*007c*/ 	.word	index@($_Z19execSolutionsKernelP13ConstellationPjii$_Z8SQd1BklBiiiiiiiiiii)
        /*0080*/ 	.word	0x00000000


	//----- nvinfo : EIATTR_FRAME_SIZE
	.align		4
.L_21:
        /*0084*/ 	.byte	0x04, 0x11
        /*0086*/ 	.short	(.L_23 - .L_22)
	.align		4
.L_22:
        /*0088*/ 	.word	index@($_Z19execSolutionsKernelP13ConstellationPjii$_Z8SQBlBjrBiiiiiiiiiii)
        /*008c*/ 	.word	0x00000000


	//----- nvinfo : EIATTR_FRAME_SIZE
	.align		4
.L_23:
        /*0090*/ 	.byte	0x04, 0x11
        /*0092*/ 	.short	(.L_25 - .L_24)
	.align		4
.L_24:
        /*0094*/ 	.word	index@($_Z19execSolutionsKernelP13ConstellationPjii$_Z8SQBkBjrBiiiiiiiiiii)
        /*0098*/ 	.word	0x00000000


	//----- nvinfo : EIATTR_FRAME_SIZE
	.align		4
.L_25:
        /*009c*/ 	.byte	0x04, 0x11
        /*009e*/ 	.short	(.L_27 - .L_26)
	.align		4
.L_26:
        /*00a0*/ 	.word	index@($_Z19execSolutionsKernelP13ConstellationPjii$_Z7SQd2BlBiiiiiiiiiii)
        /*00a4*/ 	.word	0x00000000


	//----- nvinfo : EIATTR_FRAME_SIZE
	.align		4
.L_27:
        /*00a8*/ 	.byte	0x04, 0x11
        /*00aa*/ 	.short	(.L_29 - .L_28)
	.align		4
.L_28:
        /*00ac*/ 	.word	index@($_Z19execSolutionsKernelP13ConstellationPjii$_Z7SQd2BkBiiiiiiiiiii)
        /*00b0*/ 	.word	0x00000000


	//----- nvinfo : EIATTR_FRAME_SIZE
	.align		4
.L_29:
        /*00b4*/ 	.byte	0x04, 0x11
        /*00b6*/ 	.short	(.L_31 - .L_30)
	.align		4
.L_30:
        /*00b8*/ 	.word	index@($_Z19execSolutionsKernelP13ConstellationPjii$_Z7SQd1BlBiiiiiiiiiii)
        /*00bc*/ 	.word	0x00000000


	//----- nvinfo : EIATTR_FRAME_SIZE
	.align		4
.L_31:
        /*00c0*/ 	.byte	0x04, 0x11
        /*00c2*/ 	.short	(.L_33 - .L_32)
	.align		4
.L_32:
        /*00c4*/ 	.word	index@($_Z19execSolutionsKernelP13ConstellationPjii$_Z7SQd1BkBiiiiiiiiiii)
        /*00c8*/ 	.word	0x00000000


	//----- nvinfo : EIATTR_FRAME_SIZE
	.align		4
.L_33:
        /*00cc*/ 	.byte	0x04, 0x11
        /*00ce*/ 	.short	(.L_35 - .L_34)
	.align		4
.L_34:
        /*00d0*/ 	.word	index@($_Z19execSolutionsKernelP13ConstellationPjii$_Z7SQd0BkBiiiiiiiiiii)
        /*00d4*/ 	.word	0x00000000


	//----- nvinfo : EIATTR_FRAME_SIZE
	.align		4
.L_35:
        /*00d8*/ 	.byte	0x04, 0x11
        /*00da*/ 	.short	(.L_37 - .L_36)
	.align		4
.L_36:
        /*00dc*/ 	.word	index@($_Z19execSolutionsKernelP13ConstellationPjii$_Z6SQBjrBiiiiiiiiiii)
        /*00e0*/ 	.word	0x00000000


	//----- nvinfo : EIATTR_FRAME_SIZE
	.align		4
.L_37:
        /*00e4*/ 	.byte	0x04, 0x11
        /*00e6*/ 	.short	(.L_39 - .L_38)
	.align		4
.L_38:
        /*00e8*/ 	.word	index@($_Z19execSolutionsKernelP13ConstellationPjii$_Z5SQd2Biiiiiiiiiii)
        /*00ec*/ 	.word	0x00000000


	//----- nvinfo : EIATTR_FRAME_SIZE
	.align		4
.L_39:
        /*00f0*/ 	.byte	0x04, 0x11
        /*00f2*/ 	.short	(.L_41 - .L_40)
	.align		4
.L_40:
        /*00f4*/ 	.word	index@($_Z19execSolutionsKernelP13ConstellationPjii$_Z5SQd1Biiiiiiiiiii)
        /*00f8*/ 	.word	0x00000000


	//----- nvinfo : EIATTR_FRAME_SIZE
	.align		4
.L_41:
        /*00fc*/ 	.byte	0x04, 0x11
        /*00fe*/ 	.short	(.L_43 - .L_42)
	.align		4
.L_42:
        /*0100*/ 	.word	index@($_Z19execSolutionsKernelP13ConstellationPjii$_Z5SQd0Biiiiiiiiiii)
        /*0104*/ 	.word	0x00000000


	//----- nvinfo : EIATTR_FRAME_SIZE
	.align		4
.L_43:
        /*0108*/ 	.byte	0x04, 0x11
        /*010a*/ 	.short	(.L_45 - .L_44)
	.align		4
.L_44:
        /*010c*/ 	.word	index@($_Z19execSolutionsKernelP13ConstellationPjii$_Z3SQBiiiiiiiiiii)
        /*0110*/ 	.word	0x00000000


	//----- nvinfo : EIATTR_FRAME_SIZE
	.align		4
.L_45:
        /*0114*/ 	.byte	0x04, 0x11
        /*0116*/ 	.short	(.L_47 - .L_46)
	.align		4
.L_46:
        /*0118*/ 	.word	index@($_Z19execSolutionsKernelP13ConstellationPjii$_Z13SQBjlBlBkBjrBiiiiiiiiiii)
        /*011c*/ 	.word	0x00000000


	//----- nvinfo : EIATTR_FRAME_SIZE
	.align		4
.L_47:
        /*0120*/ 	.byte	0x04, 0x11
        /*0122*/ 	.short	(.L_49 - .L_48)
	.align		4
.L_48:
        /*0124*/ 	.word	index@($_Z19execSolutionsKernelP13ConstellationPjii$_Z13SQBjlBkBlBjrBiiiiiiiiiii)
        /*0128*/ 	.word	0x00000000


	//----- nvinfo : EIATTR_FRAME_SIZE
	.align		4
.L_49:
        /*012c*/ 	.byte	0x04, 0x11
        /*012e*/ 	.short	(.L_51 - .L_50)
	.align		4
.L_50:
        /*0130*/ 	.word	index@($_Z19execSolutionsKernelP13ConstellationPjii$_Z12SQBjlBlkBjrBiiiiiiiiiii)
        /*0134*/ 	.word	0x00000000


	//----- nvinfo : EIATTR_FRAME_SIZE
	.align		4
.L_51:
        /*0138*/ 	.byte	0x04, 0x11
        /*013a*/ 	.short	(.L_53 - .L_52)
	.align		4
.L_52:
        /*013c*/ 	.word	index@($_Z19execSolutionsKernelP13ConstellationPjii$_Z12SQBjlBklBjrBiiiiiiiiiii)
        /*0140*/ 	.word	0x00000000


	//----- nvinfo : EIATTR_FRAME_SIZE
	.align		4
.L_53:
        /*0144*/ 	.byte	0x04, 0x11
        /*0146*/ 	.short	(.L_55 - .L_54)
	.align		4
.L_54:
        /*0148*/ 	.word	index@($_Z19execSolutionsKernelP13ConstellationPjii$_Z10SQBlBkBjrBiiiiiiiiiii)
        /*014c*/ 	.word	0x00000000


	//----- nvinfo : EIATTR_FRAME_SIZE
	.align		4
.L_55:
        /*0150*/ 	.byte	0x04, 0x11
        /*0152*/ 	.short	(.L_57 - .L_56)
	.align		4
.L_56:
        /*0154*/ 	.word	index@($_Z19execSolutionsKernelP13ConstellationPjii$_Z10SQBkBlBjrBiiiiiiiiiii)
        /*0158*/ 	.word	0x00000000


	//----- nvinfo : EIATTR_FRAME_SIZE
	.align		4
.L_57:
        /*015c*/ 	.byte	0x04, 0x11
        /*015e*/ 	.short	(.L_59 - .L_58)
	.align		4
.L_58:
        /*0160*/ 	.word	index@(_Z19execSolutionsKernelP13ConstellationPjii)
        /*0164*/ 	.word	0x00000000


	//----- nvinfo : EIATTR_MIN_STACK_SIZE
	.align		4
.L_59:
        /*0168*/ 	.byte	0x04, 0x12
        /*016a*/ 	.short	(.L_61 - .L_60)
	.align		4
.L_60:
        /*016c*/ 	.word	index@(_Z19execSolutionsKernelP13ConstellationPjii)
        /*0170*/ 	.word	0x00000000
.L_61:


//--------------------- .nv.compat                --------------------------
	.section	.nv.compat,"",@"SHT_CUDA_COMPAT_INFO"
	.align	4
        /*0000*/ 	.byte	0x02, 0x09, 0x00, 0x00, 0x02, 0x02, 0x01, 0x00, 0x02, 0x05, 0x05, 0x00, 0x03, 0x07, 0x01, 0x01
        /*0010*/ 	.byte	0x02, 0x03, 0x00, 0x00, 0x02, 0x06, 0x01, 0x00, 0x04, 0x0b, 0x08, 0x00, 0x09, 0x00, 0x00, 0x00
        /*0020*/ 	.byte	0x00, 0x00, 0x00, 0x00


//--------------------- .nv.info._Z19execSolutionsKernelP13ConstellationPjii --------------------------
	.section	.nv.info._Z19execSolutionsKernelP13ConstellationPjii,"",@"SHT_CUDA_INFO"
	.sectionflags	@""
	.align	4


	//----- nvinfo : EIATTR_CUDA_API_VERSION
	.align		4
        /*0000*/ 	.byte	0x04, 0x37
        /*0002*/ 	.short	(.L_63 - .L_62)
.L_62:
        /*0004*/ 	.word	0x00000082


	//----- nvinfo : EIATTR_KPARAM_INFO
	.align		4
.L_63:
        /*0008*/ 	.byte	0x04, 0x17
        /*000a*/ 	.short	(.L_65 - .L_64)
.L_64:
        /*000c*/ 	.word	0x00000000
        /*0010*/ 	.short	0x0003
        /*0012*/ 	.short	0x0014
        /*0014*/ 	.byte	0x00, 0xf0, 0x11, 0x00


	//----- nvinfo : EIATTR_KPARAM_INFO
	.align		4
.L_65:
        /*0018*/ 	.byte	0x04, 0x17
        /*001a*/ 	.short	(.L_67 - .L_66)
.L_66:
        /*001c*/ 	.word	0x00000000
        /*0020*/ 	.short	0x0002
        /*0022*/ 	.short	0x0010
        /*0024*/ 	.byte	0x00, 0xf0, 0x11, 0x00


	//----- nvinfo : EIATTR_KPARAM_INFO
	.align		4
.L_67:
        /*0028*/ 	.byte	0x04, 0x17
        /*002a*/ 	.short	(.L_69 - .L_68)
.L_68:
        /*002c*/ 	.word	0x00000000
        /*0030*/ 	.short	0x0001
        /*0032*/ 	.short	0x0008
        /*0034*/ 	.byte	0x00, 0xf5, 0x21, 0x00


	//----- nvinfo : EIATTR_KPARAM_INFO
	.align		4
.L_69:
        /*0038*/ 	.byte	0x04, 0x17
        /*003a*/ 	.short	(.L_71 - .L_70)
.L_70:
        /*003c*/ 	.word	0x00000000
        /*0040*/ 	.short	0x0000
        /*0042*/ 	.short	0x0000
        /*0044*/ 	.byte	0x00, 0xf5, 0x21, 0x00


	//----- nvinfo : EIATTR_SPARSE_MMA_MASK
	.align		4
.L_71:
        /*0048*/ 	.byte	0x03, 0x50
        /*004a*/ 	.short	0x0000


	//----- nvinfo : EIATTR_MAXREG_COUNT
	.align		4
        /*004c*/ 	.byte	0x03, 0x1b
        /*004e*/ 	.short	0x00ff


	//----- nvinfo : EIATTR_NUM_BARRIERS
	.align		4
        /*0050*/ 	.byte	0x02, 0x4c
        /*0052*/ 	.byte	0x01
	.zero		1


	//----- nvinfo : EIATTR_MERCURY_ISA_VERSION
	.align		4
        /*0054*/ 	.byte	0x03, 0x5f
        /*0056*/ 	.short	0x0101


	//----- nvinfo : EIATTR_COOP_GROUP_MASK_REGIDS
	.align		4
        /*0058*/ 	.byte	0x04, 0x29
        /*005a*/ 	.short	(.L_73 - .L_72)


	//   ....[0]....
.L_72:
        /*005c*/ 	.word	0xffffffff


	//   ....[1]....
        /*0060*/ 	.word	0xffffffff


	//   ....[2]....
        /*0064*/ 	.word	0xffffffff


	//   ....[3]....
        /*0068*/ 	.word	0xffffffff


	//   ....[4]....
        /*006c*/ 	.word	0xffffffff


	//   ....[5]....
        /*0070*/ 	.word	0xffffffff


	//   ....[6]....
        /*0074*/ 	.word	0xffffffff


	//----- nvinfo : EIATTR_COOP_GROUP_INSTR_OFFSETS
	.align		4
.L_73:
        /*0078*/ 	.byte	0x04, 0x28
        /*007a*/ 	.short	(.L_75 - .L_74)


	//   ....[0]....
.L_74:
        /*007c*/ 	.word	0x00001a90


	//   ....[1]....
        /*0080*/ 	.word	0x00001af0


	//   ....[2]....
        /*0084*/ 	.word	0x00001b50


	//   ....[3]....
        /*0088*/ 	.word	0x00001bb0


	//   ....[4]....
        /*008c*/ 	.word	0x00001c10


	//   ....[5]....
        /*0090*/ 	.word	0x00001c70


	//   ....[6]....
        /*0094*/ 	.word	0x00001cb0


	//----- nvinfo : EIATTR_VRC_CTA_INIT_COUNT
	.align		4
.L_75:
        /*0098*/ 	.byte	0x02, 0x4a
	.zero		1
	.zero		1


	//----- nvinfo : EIATTR_EXIT_INSTR_OFFSETS
	.align		4
        /*009c*/ 	.byte	0x04, 0x1c
        /*009e*/ 	.short	(.L_77 - .L_76)


	//   ....[0]....
.L_76:
        /*00a0*/ 	.word	0x000000c0


	//   ....[1]....
        /*00a4*/ 	.word	0x00000180


	//   ....[2]....
        /*00a8*/ 	.word	0x00001cc0


	//   ....[3]....
        /*00ac*/ 	.word	0x00001d10


	//----- nvinfo : EIATTR_CRS_STACK_SIZE
	.align		4
.L_77:
        /*00b0*/ 	.byte	0x04, 0x1e
        /*00b2*/ 	.short	(.L_79 - .L_78)
.L_78:
        /*00b4*/ 	.word	0x00000000


	//----- nvinfo : EIATTR_CBANK_PARAM_SIZE
	.align		4
.L_79:
        /*00b8*/ 	.byte	0x03, 0x19
        /*00ba*/ 	.short	0x0018


	//----- nvinfo : EIATTR_PARAM_CBANK
	.align		4
        /*00bc*/ 	.byte	0x04, 0x0a
        /*00be*/ 	.short	(.L_81 - .L_80)
	.align		4
.L_80:
        /*00c0*/ 	.word	index@(.nv.constant0._Z19execSolutionsKernelP13ConstellationPjii)
        /*00c4*/ 	.short	0x0380
        /*00c6*/ 	.short	0x0018


	//----- nvinfo : EIATTR_SW_WAR
	.align		4
.L_81:
        /*00c8*/ 	.byte	0x04, 0x36
        /*00ca*/ 	.short	(.L_83 - .L_82)
.L_82:
        /*00cc*/ 	.word	0x00000008
.L_83:


//--------------------- .nv.callgraph             --------------------------
	.section	.nv.callgraph,"",@"SHT_CUDA_CALLGRAPH"
	.align	4
	.sectionentsize	8
	.align		4
        /*0000*/ 	.word	0x00000000
	.align		4
        /*0004*/ 	.word	0xffffffff
	.align		4
        /*0008*/ 	.word	0x00000000
	.align		4
        /*000c*/ 	.word	0xfffffffe
	.align		4
        /*0010*/ 	.word	0x00000000
	.align		4
        /*0014*/ 	.word	0xfffffffd
	.align		4
        /*0018*/ 	.word	0x00000000
	.align		4
        /*001c*/ 	.word	0xfffffffc


//--------------------- .text._Z19execSolutionsKernelP13ConstellationPjii --------------------------
	.section	.text._Z19execSolutionsKernelP13ConstellationPjii,"ax",@progbits
	.align	128
        .global         _Z19execSolutionsKernelP13ConstellationPjii
        .type           _Z19execSolutionsKernelP13ConstellationPjii,@function
        .size           _Z19execSolutionsKernelP13ConstellationPjii,(.L_x_334 - _Z19execSolutionsKernelP13ConstellationPjii)
        .other          _Z19execSolutionsKernelP13ConstellationPjii,@"STO_CUDA_ENTRY STV_DEFAULT"
_Z19execSolutionsKernelP13ConstellationPjii:
.text._Z19execSolutionsKernelP13ConstellationPjii:
[----:B------:R-:W0:Y:S01]  /*0000*/  LDC R1, c[0x0][0x37c] ;  /* 0x0000df00ff017b82 */ /* 0x000e220000000800 */
[----:B------:R-:W1:Y:S01]  /*0010*/  S2R R17, SR_TID.X ;  /* 0x0000000000117919 */ /* 0x000e620000002100 */
[----:B------:R-:W1:Y:S01]  /*0020*/  LDCU UR4, c[0x0][0x360] ;  /* 0x00006c00ff0477ac */ /* 0x000e620008000800 */
[----:B------:R-:W1:Y:S01]  /*0030*/  S2R R2, SR_CTAID.X ;  /* 0x0000000000027919 */ /* 0x000e620000002500 */
[----:B------:R-:W2:Y:S01]  /*0040*/  LDCU UR5, c[0x0][0x394] ;  /* 0x00007280ff0577ac */ /* 0x000ea20008000800 */
[----:B-1----:R-:W-:-:S05]  /*0050*/  IMAD R3, R2, UR4, R17 ;  /* 0x0000000402037c24 */ /* 0x002fca000f8e0211 */
[----:B--2---:R-:W-:-:S13]  /*0060*/  ISETP.GE.U32.AND P0, PT, R3, UR5, PT ;  /* 0x0000000503007c0c */ /* 0x004fda000bf06070 */
[----:B------:R-:W1:Y:S01]  /*0070*/  @P0 S2R R5, SR_CgaCtaId ;  /* 0x0000000000050919 */ /* 0x000e620000008800 */
[----:B------:R-:W-:-:S04]  /*0080*/  @P0 MOV R0, 0x400 ;  /* 0x0000040000000802 */ /* 0x000fc80000000f00 */
[----:B-1----:R-:W-:-:S05]  /*0090*/  @P0 LEA R0, R5, R0, 0x18 ;  /* 0x0000000005000211 */ /* 0x002fca00078ec0ff */
[----:B------:R-:W-:-:S05]  /*00a0*/  @P0 IMAD R0, R17, 0x4, R0 ;  /* 0x0000000411000824 */ /* 0x000fca00078e0200 */
[----:B------:R1:W-:Y:S01]  /*00b0*/  @P0 STS [R0], RZ ;  /* 0x000000ff00000388 */ /* 0x0003e20000000800 */
[----:B0-----:R-:W-:Y:S05]  /*00c0*/  @P0 EXIT ;  /* 0x000000000000094d */ /* 0x001fea0003800000 */
[----:B------:R-:W0:Y:S01]  /*00d0*/  LDC.64 R10, c[0x0][0x380] ;  /* 0x0000e000ff0a7b82 */ /* 0x000e220000000a00 */
[----:B------:R-:W2:Y:S01]  /*00e0*/  LDCU.64 UR36, c[0x0][0x358] ;  /* 0x00006b00ff2477ac */ /* 0x000ea20008000a00 */
[----:B0-----:R-:W-:-:S05]  /*00f0*/  IMAD.WIDE.U32 R10, R3, 0x20, R10 ;  /* 0x00000020030a7825 */ /* 0x001fca00078e000a */
[----:B--2---:R-:W2:Y:S02]  /*0100*/  LDG.E R23, desc[UR36][R10.64+0x10] ;  /* 0x000010240a177981 */ /* 0x004ea4000c1e1900 */
[----:B--2---:R-:W-:-:S04]  /*0110*/  SHF.R.S32.HI R7, RZ, 0x14, R23 ;  /* 0x00000014ff077819 */ /* 0x004fc80000011417 */
[----:B------:R-:W-:-:S13]  /*0120*/  ISETP.NE.AND P0, PT, R7, 0x45, PT ;  /* 0x000000450700780c */ /* 0x000fda0003f05270 */
[----:B------:R-:W0:Y:S01]  /*0130*/  @!P0 S2R R3, SR_CgaCtaId ;  /* 0x0000000000038919 */ /* 0x000e220000008800 */
[----:B-1----:R-:W-:-:S04]  /*0140*/  @!P0 MOV R0, 0x400 ;  /* 0x0000040000008802 */ /* 0x002fc80000000f00 */
[----:B0-----:R-:W-:-:S05]  /*0150*/  @!P0 LEA R0, R3, R0, 0x18 ;  /* 0x0000000003008211 */ /* 0x001fca00078ec0ff */
[----:B------:R-:W-:-:S05]  /*0160*/  @!P0 IMAD R0, R17, 0x4, R0 ;  /* 0x0000000411008824 */ /* 0x000fca00078e0200 */
[----:B------:R0:W-:Y:S01]  /*0170*/  @!P0 STS [R0], RZ ;  /* 0x000000ff00008388 */ /* 0x0001e20000000800 */
[----:B------:R-:W-:Y:S05]  /*0180*/  @!P0 EXIT ;  /* 0x000000000000894d */ /* 0x000fea0003800000 */
[----:B------:R-:W2:Y:S01]  /*0190*/  LDG.E.64 R4, desc[UR36][R10.64+0x8] ;  /* 0x000008240a047981 */ /* 0x000ea2000c1e1b00 */
[----:B0-----:R-:W0:Y:S03]  /*01a0*/  LDC R0, c[0x0][0x390] ;  /* 0x0000e400ff007b82 */ /* 0x001e260000000800 */
[----:B------:R1:W3:Y:S01]  /*01b0*/  LDG.E R6, desc[UR36][R10.64+0x4] ;  /* 0x000004240a067981 */ /* 0x0002e2000c1e1900 */
[--C-:B------:R-:W-:Y:S01]  /*01c0*/  SHF.R.U32.HI R18, RZ, 0x5, R23.reuse ;  /* 0x00000005ff127819 */ /* 0x100fe20000011617 */
[----:B------:R-:W-:Y:S01]  /*01d0*/  IMAD.MOV.U32 R9, RZ, RZ, 0x1 ;  /* 0x00000001ff097424 */ /* 0x000fe200078e00ff */
[----:B------:R-:W-:Y:S01]  /*01e0*/  SHF.R.U32.HI R22, RZ, 0xa, R23 ;  /* 0x0000000aff167819 */ /* 0x000fe20000011617 */
[----:B------:R-:W-:Y:S01]  /*01f0*/  BSSY.RECONVERGENT B6, `(.L_x_0) ;  /* 0x0000164000067945 */ /* 0x000fe20003800200 */
[----:B------:R-:W-:Y:S02]  /*0200*/  LOP3.LUT R19, R18, 0x1f, RZ, 0xc0, !PT ;  /* 0x0000001f12137812 */ /* 0x000fe400078ec0ff */
[----:B------:R-:W-:-:S02]  /*0210*/  LOP3.LUT R16, R23, 0x1f, RZ, 0xc0, !PT ;  /* 0x0000001f17107812 */ /* 0x000fc400078ec0ff */
[----:B------:R-:W-:Y:S02]  /*0220*/  LOP3.LUT R22, R22, 0x1f, RZ, 0xc0, !PT ;  /* 0x0000001f16167812 */ /* 0x000fe400078ec0ff */
[C---:B------:R-:W-:Y:S02]  /*0230*/  IADD3 R14, PT, PT, R7.reuse, 0x1, -R19 ;  /* 0x00000001070e7810 */ /* 0x040fe40007ffe813 */
[----:B------:R-:W-:Y:S01]  /*0240*/  ISETP.GT.AND P0, PT, R7, R19, PT ;  /* 0x000000130700720c */ /* 0x000fe20003f04270 */
[C---:B0-----:R-:W-:Y:S01]  /*0250*/  VIADD R8, R0.reuse, 0xffffffff ;  /* 0xffffffff00087836 */ /* 0x041fe20000000000 */
[C---:B------:R-:W-:Y:S01]  /*0260*/  LEA R3, R0.reuse, -R7, 0x1 ;  /* 0x8000000700037211 */ /* 0x040fe200078e08ff */
[C---:B-1----:R-:W-:Y:S02]  /*0270*/  VIADD R10, R0.reuse, 0xfffffffe ;  /* 0xfffffffe000a7836 */ /* 0x042fe40000000000 */
[----:B------:R-:W-:Y:S01]  /*0280*/  IMAD.IADD R13, R0, 0x1, -R7 ;  /* 0x00000001000d7824 */ /* 0x000fe200078e0a07 */
[----:B------:R-:W-:Y:S01]  /*0290*/  SHF.L.U32 R9, R9, R8, RZ ;  /* 0x0000000809097219 */ /* 0x000fe200000006ff */
[----:B------:R-:W-:-:S02]  /*02a0*/  VIADD R15, R3, 0xffffffdf ;  /* 0xffffffdf030f7836 */ /* 0x000fc40000000000 */
[----:B------:R-:W-:Y:S01]  /*02b0*/  IMAD.IADD R20, R10, 0x1, -R7 ;  /* 0x000000010a147824 */ /* 0x000fe200078e0a07 */
[--C-:B------:R-:W-:Y:S02]  /*02c0*/  SHF.R.S32.HI R11, RZ, R22, R9.reuse ;  /* 0x00000016ff0b7219 */ /* 0x100fe40000011409 */
[--C-:B------:R-:W-:Y:S02]  /*02d0*/  SHF.R.S32.HI R12, RZ, R16, R9.reuse ;  /* 0x00000010ff0c7219 */ /* 0x100fe40000011409 */
[----:B------:R-:W-:Y:S01]  /*02e0*/  SHF.R.S32.HI R14, RZ, R14, R9 ;  /* 0x0000000eff0e7219 */ /* 0x000fe20000011409 */
[----:B------:R-:W-:Y:S01]  /*02f0*/  VIADD R9, R0, 0xfffffffd ;  /* 0xfffffffd00097836 */ /* 0x000fe20000000000 */
[----:B------:R-:W-:Y:S01]  /*0300*/  ISETP.GE.AND P1, PT, R22, R15, PT ;  /* 0x0000000f1600720c */ /* 0x000fe20003f26270 */
[----:B------:R-:W-:Y:S01]  /*0310*/  IMAD.MOV.U32 R15, RZ, RZ, -0x1 ;  /* 0xffffffffff0f7424 */ /* 0x000fe200078e00ff */
[C---:B------:R-:W-:Y:S02]  /*0320*/  LOP3.LUT R12, R11.reuse, R12, RZ, 0xfc, !PT ;  /* 0x0000000c0b0c7212 */ /* 0x040fe400078efcff */
[----:B------:R-:W-:-:S02]  /*0330*/  SHF.L.U32 R20, R11, R20, RZ ;  /* 0x000000140b147219 */ /* 0x000fc400000006ff */
[----:B------:R-:W-:Y:S02]  /*0340*/  SEL R14, R14, RZ, P0 ;  /* 0x000000ff0e0e7207 */ /* 0x000fe40000000000 */
[----:B------:R-:W-:Y:S02]  /*0350*/  ISETP.GE.AND P0, PT, R22, R9, PT ;  /* 0x000000091600720c */ /* 0x000fe40003f06270 */
[----:B------:R-:W-:Y:S02]  /*0360*/  SHF.R.S32.HI R13, RZ, R13, R12 ;  /* 0x0000000dff0d7219 */ /* 0x000fe4000001140c */
[----:B------:R-:W-:Y:S02]  /*0370*/  SEL R20, R20, RZ, P1 ;  /* 0x000000ff14147207 */ /* 0x000fe40000800000 */
[----:B--2---:R-:W-:Y:S02]  /*0380*/  SHF.R.S32.HI R11, RZ, 0x1, R4 ;  /* 0x00000001ff0b7819 */ /* 0x004fe40000011404 */
[----:B------:R-:W-:-:S02]  /*0390*/  SHF.R.U32.HI R5, RZ, 0x1, R5 ;  /* 0x00000001ff057819 */ /* 0x000fc40000011605 */
[----:B---3--:R-:W-:Y:S02]  /*03a0*/  SHF.R.S32.HI R4, RZ, 0x1, R6 ;  /* 0x00000001ff047819 */ /* 0x008fe40000011406 */
[----:B------:R-:W-:Y:S02]  /*03b0*/  SHF.L.U32 R6, R15, R10, RZ ;  /* 0x0000000a0f067219 */ /* 0x000fe400000006ff */
[----:B------:R-:W-:Y:S02]  /*03c0*/  LOP3.LUT R4, R13, R4, RZ, 0xfc, !PT ;  /* 0x000000040d047212 */ /* 0x000fe400078efcff */
[----:B------:R-:W-:Y:S02]  /*03d0*/  LOP3.LUT R6, R5, R6, RZ, 0xfc, !PT ;  /* 0x0000000605067212 */ /* 0x000fe400078efcff */
[----:B------:R-:W-:Y:S02]  /*03e0*/  LOP3.LUT R5, R20, R14, R11, 0xfe, !PT ;  /* 0x0000000e14057212 */ /* 0x000fe400078efe0b */
[----:B------:R-:W-:-:S02]  /*03f0*/  SHF.L.U32 R13, R15, R8, RZ ;  /* 0x000000080f0d7219 */ /* 0x000fc400000006ff */
[----:B------:R-:W-:Y:S02]  /*0400*/  LOP3.LUT R8, R5, R4, R6, 0xfe, !PT ;  /* 0x0000000405087212 */ /* 0x000fe400078efe06 */
[----:B------:R-:W-:Y:S02]  /*0410*/  LOP3.LUT R13, RZ, R13, RZ, 0x33, !PT ;  /* 0x0000000dff0d7212 */ /* 0x000fe400078e33ff */
[----:B------:R-:W-:Y:S01]  /*0420*/  LOP3.LUT R8, RZ, R8, RZ, 0x33, !PT ;  /* 0x00000008ff087212 */ /* 0x000fe200078e33ff */
[----:B------:R-:W-:Y:S06]  /*0430*/  @P0 BRA `(.L_x_1) ;  /* 0x0000000400c00947 */ /* 0x000fec0003800000 */
[----:B------:R-:W-:Y:S01]  /*0440*/  IADD3 R3, PT, PT, R3, -0x22, RZ ;  /* 0xffffffde03037810 */ /* 0x000fe20007ffe0ff */
[----:B------:R-:W-:-:S03]  /*0450*/  VIADD R9, R22, 0x1 ;  /* 0x0000000116097836 */ /* 0x000fc60000000000 */
[----:B------:R-:W-:-:S13]  /*0460*/  ISETP.GT.AND P0, PT, R22, R3, PT ;  /* 0x000000031600720c */ /* 0x000fda0003f04270 */
[----:B------:R-:W-:Y:S05]  /*0470*/  @!P0 BRA `(.L_x_2) ;  /* 0x0000000400188947 */ /* 0x000fea0003800000 */
[----:B------:R-:W-:-:S13]  /*0480*/  ISETP.GE.U32.AND P0, PT, R19, R16, PT ;  /* 0x000000101300720c */ /* 0x000fda0003f06070 */
[----:B------:R-:W-:Y:S05]  /*0490*/  @P0 BRA `(.L_x_3) ;  /* 0x0000000000840947 */ /* 0x000fea0003800000 */
[----:B------:R-:W-:-:S13]  /*04a0*/  ISETP.GE.AND P0, PT, R7, R16, PT ;  /* 0x000000100700720c */ /* 0x000fda0003f06270 */
[----:B------:R-:W-:Y:S05]  /*04b0*/  @P0 BRA `(.L_x_4) ;  /* 0x0000000000680947 */ /* 0x000fea0003800000 */
[----:B------:R-:W-:Y:S01]  /*04c0*/  ISETP.GE.AND P0, PT, R7, R19, PT ;  /* 0x000000130700720c */ /* 0x000fe20003f06270 */
[----:B------:R-:W-:-:S12]  /*04d0*/  VIADD R12, R16, 0xffffffff ;  /* 0xffffffff100c7836 */ /* 0x000fd80000000000 */
[----:B------:R-:W-:Y:S05]  /*04e0*/  @P0 BRA `(.L_x_5) ;  /* 0x0000000000440947 */ /* 0x000fea0003800000 */
[C---:B------:R-:W-:Y:S02]  /*04f0*/  VIADD R3, R19.reuse, 0x1 ;  /* 0x0000000113037836 */ /* 0x040fe40000000000 */
[----:B------:R-:W-:-:S03]  /*0500*/  VIADD R11, R19, 0xffffffff ;  /* 0xffffffff130b7836 */ /* 0x000fc60000000000 */
[----:B------:R-:W-:-:S13]  /*0510*/  ISETP.NE.AND P0, PT, R16, R3, PT ;  /* 0x000000031000720c */ /* 0x000fda0003f05270 */
[----:B------:R-:W-:Y:S05]  /*0520*/  @!P0 BRA `(.L_x_6) ;  /* 0x0000000000188947 */ /* 0x000fea0003800000 */
[----:B------:R-:W0:Y:S01]  /*0530*/  LDCU UR4, c[0x0][0x390] ;  /* 0x00007200ff0477ac */ /* 0x000e220008000800 */
[----:B------:R-:W-:Y:S01]  /*0540*/  HFMA2 R21, -RZ, RZ, 0, 0 ;  /* 0x00000000ff157431 */ /* 0x000fe200000001ff */
[----:B------:R-:W-:Y:S01]  /*0550*/  MOV R20, 0x580 ;  /* 0x0000058000147802 */ /* 0x000fe20000000f00 */
[----:B0-----:R-:W-:-:S07]  /*0560*/  IMAD.U32 R14, RZ, RZ, UR4 ;  /* 0x00000004ff0e7e24 */ /* 0x001fce000f8e00ff */
[----:B------:R-:W-:Y:S05]  /*0570*/  CALL.REL.NOINC `($_Z19execSolutionsKernelP13ConstellationPjii$_Z10SQBkBlBjrBiiiiiiiiiii) ;  /* 0x0000001400e87944 */ /* 0x000fea0003c00000 */
[----:B------:R-:W-:Y:S05]  /*0580*/  BRA `(.L_x_7) ;  /* 0x0000001000a87947 */ /* 0x000fea0003800000 */
.L_x_6:
[----:B------:R-:W0:Y:S01]  /*0590*/  LDCU UR4, c[0x0][0x390] ;  /* 0x00007200ff0477ac */ /* 0x000e220008000800 */
[----:B------:R-:W-:Y:S01]  /*05a0*/  IMAD.MOV.U32 R12, RZ, RZ, R13 ;  /* 0x000000ffff0c7224 */ /* 0x000fe200078e000d */
[----:B------:R-:W-:Y:S01]  /*05b0*/  MOV R20, 0x5f0 ;  /* 0x000005f000147802 */ /* 0x000fe20000000f00 */
[----:B------:R-:W-:Y:S02]  /*05c0*/  IMAD.MOV.U32 R21, RZ, RZ, 0x0 ;  /* 0x00000000ff157424 */ /* 0x000fe400078e00ff */
[----:B0-----:R-:W-:-:S07]  /*05d0*/  IMAD.U32 R13, RZ, RZ, UR4 ;  /* 0x00000004ff0d7e24 */ /* 0x001fce000f8e00ff */
[----:B------:R-:W-:Y:S05]  /*05e0*/  CALL.REL.NOINC `($_Z19execSolutionsKernelP13ConstellationPjii$_Z9SQBklBjrBiiiiiiiiiii) ;  /* 0x000000b000007944 */ /* 0x000fea0003c00000 */
[----:B------:R-:W-:Y:S05]  /*05f0*/  BRA `(.L_x_7) ;  /* 0x00000010008c7947 */ /* 0x000fea0003800000 */
.L_x_5:
[----:B------:R-:W-:Y:S02]  /*0600*/  HFMA2 R21, -RZ, RZ, 0, 0 ;  /* 0x00000000ff157431 */ /* 0x000fe400000001ff */
[----:B------:R-:W-:Y:S01]  /*0610*/  IMAD.MOV.U32 R11, RZ, RZ, R12 ;  /* 0x000000ffff0b7224 */ /* 0x000fe200078e000c */
[----:B------:R-:W-:Y:S01]  /*0620*/  MOV R20, 0x650 ;  /* 0x0000065000147802 */ /* 0x000fe20000000f00 */
[----:B------:R-:W-:-:S07]  /*0630*/  IMAD.MOV.U32 R12, RZ, RZ, R13 ;  /* 0x000000ffff0c7224 */ /* 0x000fce00078e000d */
[----:B------:R-:W-:Y:S05]  /*0640*/  CALL.REL.NOINC `($_Z19execSolutionsKernelP13ConstellationPjii$_Z8SQBlBjrBiiiiiiiiiii) ;  /* 0x0000008800947944 */ /* 0x000fea0003c00000 */
[----:B------:R-:W-:Y:S05]  /*0650*/  BRA `(.L_x_7) ;  /* 0x0000001000747947 */ /* 0x000fea0003800000 */
.L_x_4:
[----:B------:R-:W-:Y:S01]  /*0660*/  IMAD.MOV.U32 R11, RZ, RZ, R13 ;  /* 0x000000ffff0b7224 */ /* 0x000fe200078e000d */
[----:B------:R-:W-:Y:S01]  /*0670*/  MOV R20, 0x6a0 ;  /* 0x000006a000147802 */ /* 0x000fe20000000f00 */
[----:B------:R-:W-:-:S07]  /*0680*/  IMAD.MOV.U32 R21, RZ, RZ, 0x0 ;  /* 0x00000000ff157424 */ /* 0x000fce00078e00ff */
[----:B------:R-:W-:Y:S05]  /*0690*/  CALL.REL.NOINC `($_Z19execSolutionsKernelP13ConstellationPjii$_Z6SQBjrBiiiiiiiiiii) ;  /* 0x0000005400b47944 */ /* 0x000fea0003c00000 */
[----:B------:R-:W-:Y:S05]  /*06a0*/  BRA `(.L_x_7) ;  /* 0x0000001000607947 */ /* 0x000fea0003800000 */
.L_x_3:
        /* <DEDUP_REMOVED lines=10> */
[----:B------:R-:W-:Y:S01]  /*0750*/  MOV R20, 0x790 ;  /* 0x0000079000147802 */ /* 0x000fe20000000f00 */
[----:B------:R-:W-:Y:S01]  /*0760*/  IMAD.MOV.U32 R21, RZ, RZ, 0x0 ;  /* 0x00000000ff157424 */ /* 0x000fe200078e00ff */
[----:B0-----:R-:W-:-:S07]  /*0770*/  MOV R14, UR4 ;  /* 0x00000004000e7c02 */ /* 0x001fce0008000f00 */
[----:B------:R-:W-:Y:S05]  /*0780*/  CALL.REL.NOINC `($_Z19execSolutionsKernelP13ConstellationPjii$_Z10SQBlBkBjrBiiiiiiiiiii) ;  /* 0x0000001c00687944 */ /* 0x000fea0003c00000 */
[----:B------:R-:W-:Y:S05]  /*0790*/  BRA `(.L_x_7) ;  /* 0x0000001000247947 */ /* 0x000fea0003800000 */
.L_x_10:
[----:B------:R-:W0:Y:S01]  /*07a0*/  LDCU UR4, c[0x0][0x390] ;  /* 0x00007200ff0477ac */ /* 0x000e220008000800 */
[----:B------:R-:W-:Y:S01]  /*07b0*/  IMAD.MOV.U32 R12, RZ, RZ, R13 ;  /* 0x000000ffff0c7224 */ /* 0x000fe200078e000d */
[----:B------:R-:W-:Y:S01]  /*07c0*/  MOV R20, 0x800 ;  /* 0x0000080000147802 */ /* 0x000fe20000000f00 */
[----:B------:R-:W-:Y:S02]  /*07d0*/  IMAD.MOV.U32 R21, RZ, RZ, 0x0 ;  /* 0x00000000ff157424 */ /* 0x000fe400078e00ff */
[----:B0-----:R-:W-:-:S07]  /*07e0*/  IMAD.U32 R13, RZ, RZ, UR4 ;  /* 0x00000004ff0d7e24 */ /* 0x001fce000f8e00ff */
[----:B------:R-:W-:Y:S05]  /*07f0*/  CALL.REL.NOINC `($_Z19execSolutionsKernelP13ConstellationPjii$_Z9SQBlkBjrBiiiiiiiiiii) ;  /* 0x000000b400707944 */ /* 0x000fea0003c00000 */
[----:B------:R-:W-:Y:S05]  /*0800*/  BRA `(.L_x_7) ;  /* 0x0000001000087947 */ /* 0x000fea0003800000 */
.L_x_9:
[----:B------:R-:W0:Y:S01]  /*0810*/  LDCU UR4, c[0x0][0x390] ;  /* 0x00007200ff0477ac */ /* 0x000e220008000800 */
[----:B------:R-:W-:Y:S01]  /*0820*/  IMAD.MOV.U32 R11, RZ, RZ, R12 ;  /* 0x000000ffff0b7224 */ /* 0x000fe200078e000c */
[----:B------:R-:W-:Y:S01]  /*0830*/  MOV R12, R13 ;  /* 0x0000000d000c7202 */ /* 0x000fe20000000f00 */
[----:B------:R-:W-:Y:S01]  /*0840*/  IMAD.MOV.U32 R21, RZ, RZ, 0x0 ;  /* 0x00000000ff157424 */ /* 0x000fe200078e00ff */
[----:B------:R-:W-:Y:S01]  /*0850*/  MOV R20, 0x880 ;  /* 0x0000088000147802 */ /* 0x000fe20000000f00 */
[----:B0-----:R-:W-:-:S07]  /*0860*/  IMAD.U32 R13, RZ, RZ, UR4 ;  /* 0x00000004ff0d7e24 */ /* 0x001fce000f8e00ff */
[----:B------:R-:W-:Y:S05]  /*0870*/  CALL.REL.NOINC `($_Z19execSolutionsKernelP13ConstellationPjii$_Z8SQBkBjrBiiiiiiiiiii) ;  /* 0x0000008000187944 */ /* 0x000fea0003c00000 */
[----:B------:R-:W-:Y:S05]  /*0880*/  BRA `(.L_x_7) ;  /* 0x0000000c00e87947 */ /* 0x000fea0003800000 */
.L_x_8:
[----:B------:R-:W-:Y:S01]  /*0890*/  IMAD.MOV.U32 R11, RZ, RZ, R13 ;  /* 0x000000ffff0b7224 */ /* 0x000fe200078e000d */
[----:B------:R-:W-:Y:S01]  /*08a0*/  MOV R20, 0x8d0 ;  /* 0x000008d000147802 */ /* 0x000fe20000000f00 */
[----:B------:R-:W-:-:S07]  /*08b0*/  IMAD.MOV.U32 R21, RZ, RZ, 0x0 ;  /* 0x00000000ff157424 */ /* 0x000fce00078e00ff */
[----:B------:R-:W-:Y:S05]  /*08c0*/  CALL.REL.NOINC `($_Z19execSolutionsKernelP13ConstellationPjii$_Z6SQBjrBiiiiiiiiiii) ;  /* 0x0000005400287944 */ /* 0x000fea0003c00000 */
[----:B------:R-:W-:Y:S05]  /*08d0*/  BRA `(.L_x_7) ;  /* 0x0000000c00d47947 */ /* 0x000fea0003800000 */
.L_x_2:
[----:B------:R-:W-:-:S13]  /*08e0*/  ISETP.GE.U32.AND P0, PT, R19, R16, PT ;  /* 0x000000101300720c */ /* 0x000fda0003f06070 */
[----:B------:R-:W-:Y:S05]  /*08f0*/  @P0 BRA `(.L_x_11) ;  /* 0x0000000000480947 */ /* 0x000fea0003800000 */
[C---:B------:R-:W-:Y:S01]  /*0900*/  VIADD R3, R19.reuse, 0x1 ;  /* 0x0000000113037836 */ /* 0x040fe20000000000 */
[----:B------:R-:W-:-:S04]  /*0910*/  IADD3 R11, PT, PT, R19, -0x1, RZ ;  /* 0xffffffff130b7810 */ /* 0x000fc80007ffe0ff */
[----:B------:R-:W-:-:S13]  /*0920*/  ISETP.NE.AND P0, PT, R16, R3, PT ;  /* 0x000000031000720c */ /* 0x000fda0003f05270 */
[----:B------:R-:W-:Y:S05]  /*0930*/  @!P0 BRA `(.L_x_12) ;  /* 0x00000000001c8947 */ /* 0x000fea0003800000 */
[----:B------:R-:W0:Y:S01]  /*0940*/  LDCU UR4, c[0x0][0x390] ;  /* 0x00007200ff0477ac */ /* 0x000e220008000800 */
[----:B------:R-:W-:Y:S01]  /*0950*/  VIADD R12, R16, 0xffffffff ;  /* 0xffffffff100c7836 */ /* 0x000fe20000000000 */
[----:B------:R-:W-:Y:S01]  /*0960*/  MOV R20, 0x9a0 ;  /* 0x000009a000147802 */ /* 0x000fe20000000f00 */
[----:B------:R-:W-:Y:S02]  /*0970*/  IMAD.MOV.U32 R21, RZ, RZ, 0x0 ;  /* 0x00000000ff157424 */ /* 0x000fe400078e00ff */
[----:B0-----:R-:W-:-:S07]  /*0980*/  IMAD.U32 R14, RZ, RZ, UR4 ;  /* 0x00000004ff0e7e24 */ /* 0x001fce000f8e00ff */
[----:B------:R-:W-:Y:S05]  /*0990*/  CALL.REL.NOINC `($_Z19execSolutionsKernelP13ConstellationPjii$_Z13SQBjlBkBlBjrBiiiiiiiiiii) ;  /* 0x0000003000407944 */ /* 0x000fea0003c00000 */
[----:B------:R-:W-:Y:S05]  /*09a0*/  BRA `(.L_x_7) ;  /* 0x0000000c00a07947 */ /* 0x000fea0003800000 */
.L_x_12:
[----:B------:R-:W0:Y:S01]  /*09b0*/  LDCU UR4, c[0x0][0x390] ;  /* 0x00007200ff0477ac */ /* 0x000e220008000800 */
[----:B------:R-:W-:Y:S02]  /*09c0*/  HFMA2 R21, -RZ, RZ, 0, 0 ;  /* 0x00000000ff157431 */ /* 0x000fe400000001ff */
[----:B------:R-:W-:Y:S01]  /*09d0*/  IMAD.MOV.U32 R12, RZ, RZ, R13 ;  /* 0x000000ffff0c7224 */ /* 0x000fe200078e000d */
[----:B------:R-:W-:Y:S01]  /*09e0*/  MOV R20, 0xa10 ;  /* 0x00000a1000147802 */ /* 0x000fe20000000f00 */
[----:B0-----:R-:W-:-:S07]  /*09f0*/  IMAD.U32 R13, RZ, RZ, UR4 ;  /* 0x00000004ff0d7e24 */ /* 0x001fce000f8e00ff */
[----:B------:R-:W-:Y:S05]  /*0a00*/  CALL.REL.NOINC `($_Z19execSolutionsKernelP13ConstellationPjii$_Z12SQBjlBklBjrBiiiiiiiiiii) ;  /* 0x0000002000c47944 */ /* 0x000fea0003c00000 */
[----:B------:R-:W-:Y:S05]  /*0a10*/  BRA `(.L_x_7) ;  /* 0x0000000c00847947 */ /* 0x000fea0003800000 */
.L_x_11:
[C---:B------:R-:W-:Y:S02]  /*0a20*/  VIADD R0, R16.reuse, 0x1 ;  /* 0x0000000110007836 */ /* 0x040fe40000000000 */
[----:B------:R-:W-:-:S03]  /*0a30*/  VIADD R11, R16, 0xffffffff ;  /* 0xffffffff100b7836 */ /* 0x000fc60000000000 */
[----:B------:R-:W-:-:S13]  /*0a40*/  ISETP.NE.AND P0, PT, R19, R0, PT ;  /* 0x000000001300720c */ /* 0x000fda0003f05270 */
[----:B------:R-:W-:Y:S05]  /*0a50*/  @!P0 BRA `(.L_x_13) ;  /* 0x00000000001c8947 */ /* 0x000fea0003800000 */
[----:B------:R-:W0:Y:S01]  /*0a60*/  LDCU UR4, c[0x0][0x390] ;  /* 0x00007200ff0477ac */ /* 0x000e220008000800 */
[----:B------:R-:W-:Y:S01]  /*0a70*/  VIADD R12, R19, 0xffffffff ;  /* 0xffffffff130c7836 */ /* 0x000fe20000000000 */
[----:B------:R-:W-:Y:S01]  /*0a80*/  MOV R20, 0xac0 ;  /* 0x00000ac000147802 */ /* 0x000fe20000000f00 */
[----:B------:R-:W-:Y:S02]  /*0a90*/  IMAD.MOV.U32 R21, RZ, RZ, 0x0 ;  /* 0x00000000ff157424 */ /* 0x000fe400078e00ff */
[----:B0-----:R-:W-:-:S07]  /*0aa0*/  IMAD.U32 R14, RZ, RZ, UR4 ;  /* 0x00000004ff0e7e24 */ /* 0x001fce000f8e00ff */
[----:B------:R-:W-:Y:S05]  /*0ab0*/  CALL.REL.NOINC `($_Z19execSolutionsKernelP13ConstellationPjii$_Z13SQBjlBlBkBjrBiiiiiiiiiii) ;  /* 0x0000003400cc7944 */ /* 0x000fea0003c00000 */
[----:B------:R-:W-:Y:S05]  /*0ac0*/  BRA `(.L_x_7) ;  /* 0x0000000c00587947 */ /* 0x000fea0003800000 */
.L_x_13:
[----:B------:R-:W0:Y:S01]  /*0ad0*/  LDCU UR4, c[0x0][0x390] ;  /* 0x00007200ff0477ac */ /* 0x000e220008000800 */
[----:B------:R-:W-:Y:S01]  /*0ae0*/  MOV R12, R13 ;  /* 0x0000000d000c7202 */ /* 0x000fe20000000f00 */
[----:B------:R-:W-:Y:S01]  /*0af0*/  IMAD.MOV.U32 R21, RZ, RZ, 0x0 ;  /* 0x00000000ff157424 */ /* 0x000fe200078e00ff */
[----:B------:R-:W-:Y:S01]  /*0b00*/  MOV R20, 0xb30 ;  /* 0x00000b3000147802 */ /* 0x000fe20000000f00 */
[----:B0-----:R-:W-:-:S07]  /*0b10*/  IMAD.U32 R13, RZ, RZ, UR4 ;  /* 0x00000004ff0d7e24 */ /* 0x001fce000f8e00ff */
[----:B------:R-:W-:Y:S05]  /*0b20*/  CALL.REL.NOINC `($_Z19execSolutionsKernelP13ConstellationPjii$_Z12SQBjlBlkBjrBiiiiiiiiiii) ;  /* 0x0000002800407944 */ /* 0x000fea0003c00000 */
[----:B------:R-:W-:Y:S05]  /*0b30*/  BRA `(.L_x_7) ;  /* 0x0000000c003c7947 */ /* 0x000fea0003800000 */
.L_x_1:
[----:B------:R-:W-:-:S13]  /*0b40*/  ISETP.NE.AND P0, PT, R22, R9, PT ;  /* 0x000000091600720c */ /* 0x000fda0003f05270 */
[----:B------:R-:W-:Y:S05]  /*0b50*/  @P0 BRA `(.L_x_14) ;  /* 0x0000000400500947 */ /* 0x000fea0003800000 */
        /* <DEDUP_REMOVED lines=12> */
[----:B------:R-:W-:Y:S01]  /*0c20*/  MOV R9, R10 ;  /* 0x0000000a00097202 */ /* 0x000fe20000000f00 */
[----:B------:R-:W-:Y:S01]  /*0c30*/  IMAD.MOV.U32 R12, RZ, RZ, R13 ;  /* 0x000000ffff0c7224 */ /* 0x000fe200078e000d */
[----:B------:R-:W-:Y:S01]  /*0c40*/  MOV R20, 0xc90 ;  /* 0x00000c9000147802 */ /* 0x000fe20000000f00 */
[----:B------:R-:W-:Y:S02]  /*0c50*/  IMAD.MOV.U32 R10, RZ, RZ, R0 ;  /* 0x000000ffff0a7224 */ /* 0x000fe400078e0000 */
[----:B------:R-:W-:Y:S02]  /*0c60*/  IMAD.MOV.U32 R21, RZ, RZ, 0x0 ;  /* 0x00000000ff157424 */ /* 0x000fe400078e00ff */
[----:B0-----:R-:W-:-:S07]  /*0c70*/  IMAD.U32 R13, RZ, RZ, UR4 ;  /* 0x00000004ff0d7e24 */ /* 0x001fce000f8e00ff */
[----:B------:R-:W-:Y:S05]  /*0c80*/  CALL.REL.NOINC `($_Z19execSolutionsKernelP13ConstellationPjii$_Z9SQd2BkBlBiiiiiiiiiii) ;  /* 0x000000c800187944 */ /* 0x000fea0003c00000 */
[----:B------:R-:W-:Y:S05]  /*0c90*/  BRA `(.L_x_7) ;  /* 0x0000000800e47947 */ /* 0x000fea0003800000 */
.L_x_18:
[----:B------:R-:W0:Y:S01]  /*0ca0*/  LDCU UR4, c[0x0][0x390] ;  /* 0x00007200ff0477ac */ /* 0x000e220008000800 */
[----:B------:R-:W-:Y:S01]  /*0cb0*/  IMAD.MOV.U32 R9, RZ, RZ, R10 ;  /* 0x000000ffff097224 */ /* 0x000fe200078e000a */
[----:B------:R-:W-:Y:S01]  /*0cc0*/  MOV R10, R0 ;  /* 0x00000000000a7202 */ /* 0x000fe20000000f00 */
[----:B------:R-:W-:Y:S01]  /*0cd0*/  IMAD.MOV.U32 R11, RZ, RZ, R13 ;  /* 0x000000ffff0b7224 */ /* 0x000fe200078e000d */
[----:B------:R-:W-:Y:S01]  /*0ce0*/  MOV R20, 0xd20 ;  /* 0x00000d2000147802 */ /* 0x000fe20000000f00 */
[----:B------:R-:W-:Y:S02]  /*0cf0*/  IMAD.MOV.U32 R21, RZ, RZ, 0x0 ;  /* 0x00000000ff157424 */ /* 0x000fe400078e00ff */
[----:B0-----:R-:W-:-:S07]  /*0d00*/  IMAD.U32 R12, RZ, RZ, UR4 ;  /* 0x00000004ff0c7e24 */ /* 0x001fce000f8e00ff */
[----:B------:R-:W-:Y:S05]  /*0d10*/  CALL.REL.NOINC `($_Z19execSolutionsKernelP13ConstellationPjii$_Z8SQd2BklBiiiiiiiiiii) ;  /* 0x0000009800747944 */ /* 0x000fea0003c00000 */
[----:B------:R-:W-:Y:S05]  /*0d20*/  BRA `(.L_x_7) ;  /* 0x0000000800c07947 */ /* 0x000fea0003800000 */
.L_x_17:
[----:B------:R-:W-:Y:S01]  /*0d30*/  IMAD.MOV.U32 R9, RZ, RZ, R10 ;  /* 0x000000ffff097224 */ /* 0x000fe200078e000a */
[----:B------:R-:W-:Y:S01]  /*0d40*/  MOV R20, 0xd90 ;  /* 0x00000d9000147802 */ /* 0x000fe20000000f00 */
[----:B------:R-:W-:Y:S01]  /*0d50*/  IMAD.MOV.U32 R10, RZ, RZ, R11 ;  /* 0x000000ffff0a7224 */ /* 0x000fe200078e000b */
[----:B------:R-:W-:Y:S01]  /*0d60*/  MOV R11, R13 ;  /* 0x0000000d000b7202 */ /* 0x000fe20000000f00 */
[----:B------:R-:W-:-:S07]  /*0d70*/  IMAD.MOV.U32 R21, RZ, RZ, 0x0 ;  /* 0x00000000ff157424 */ /* 0x000fce00078e00ff */
[----:B------:R-:W-:Y:S05]  /*0d80*/  CALL.REL.NOINC `($_Z19execSolutionsKernelP13ConstellationPjii$_Z7SQd2BlBiiiiiiiiiii) ;  /* 0x0000007400147944 */ /* 0x000fea0003c00000 */
[----:B------:R-:W-:Y:S05]  /*0d90*/  BRA `(.L_x_7) ;  /* 0x0000000800a47947 */ /* 0x000fea0003800000 */
.L_x_16:
[----:B------:R-:W-:Y:S01]  /*0da0*/  IMAD.MOV.U32 R9, RZ, RZ, R10 ;  /* 0x000000ffff097224 */ /* 0x000fe200078e000a */
[----:B------:R-:W-:Y:S01]  /*0db0*/  MOV R20, 0xdf0 ;  /* 0x00000df000147802 */ /* 0x000fe20000000f00 */
[----:B------:R-:W-:Y:S02]  /*0dc0*/  IMAD.MOV.U32 R10, RZ, RZ, R13 ;  /* 0x000000ffff0a7224 */ /* 0x000fe400078e000d */
[----:B------:R-:W-:-:S07]  /*0dd0*/  IMAD.MOV.U32 R21, RZ, RZ, 0x0 ;  /* 0x00000000ff157424 */ /* 0x000fce00078e00ff */
[----:B------:R-:W-:Y:S05]  /*0de0*/  CALL.REL.NOINC `($_Z19execSolutionsKernelP13ConstellationPjii$_Z5SQd2Biiiiiiiiiii) ;  /* 0x00000048008c7944 */ /* 0x000fea0003c00000 */
[----:B------:R-:W-:Y:S05]  /*0df0*/  BRA `(.L_x_7) ;  /* 0x00000008008c7947 */ /* 0x000fea0003800000 */
.L_x_15:
[----:B------:R-:W-:-:S13]  /*0e00*/  ISETP.GE.AND P0, PT, R7, R19, PT ;  /* 0x000000130700720c */ /* 0x000fda0003f06270 */
[----:B------:R-:W-:Y:S05]  /*0e10*/  @P0 BRA `(.L_x_19) ;  /* 0x0000000000880947 */ /* 0x000fea0003800000 */
[----:B------:R-:W-:Y:S01]  /*0e20*/  ISETP.GE.AND P0, PT, R7, R16, PT ;  /* 0x000000100700720c */ /* 0x000fe20003f06270 */
[----:B------:R-:W-:-:S12]  /*0e30*/  VIADD R11, R19, 0xffffffff ;  /* 0xffffffff130b7836 */ /* 0x000fd80000000000 */
[----:B------:R-:W-:Y:S05]  /*0e40*/  @P0 BRA `(.L_x_20) ;  /* 0x0000000000580947 */ /* 0x000fea0003800000 */
[----:B------:R-:W-:-:S04]  /*0e50*/  IADD3 R0, PT, PT, R16, 0x1, RZ ;  /* 0x0000000110007810 */ /* 0x000fc80007ffe0ff */
[----:B------:R-:W-:Y:S01]  /*0e60*/  ISETP.NE.AND P0, PT, R19, R0, PT ;  /* 0x000000001300720c */ /* 0x000fe20003f05270 */
[----:B------:R-:W-:-:S12]  /*0e70*/  VIADD R0, R16, 0xffffffff ;  /* 0xffffffff10007836 */ /* 0x000fd80000000000 */
[----:B------:R-:W-:Y:S05]  /*0e80*/  @!P0 BRA `(.L_x_21) ;  /* 0x0000000000248947 */ /* 0x000fea0003800000 */
[----:B------:R-:W0:Y:S01]  /*0e90*/  LDCU UR4, c[0x0][0x390] ;  /* 0x00007200ff0477ac */ /* 0x000e220008000800 */
[----:B------:R-:W-:Y:S02]  /*0ea0*/  HFMA2 R21, -RZ, RZ, 0, 0 ;  /* 0x00000000ff157431 */ /* 0x000fe400000001ff */
[----:B------:R-:W-:Y:S01]  /*0eb0*/  IMAD.MOV.U32 R9, RZ, RZ, R10 ;  /* 0x000000ffff097224 */ /* 0x000fe200078e000a */
[----:B------:R-:W-:Y:S01]  /*0ec0*/  MOV R20, 0xf10 ;  /* 0x00000f1000147802 */ /* 0x000fe20000000f00 */
[----:B------:R-:W-:Y:S02]  /*0ed0*/  IMAD.MOV.U32 R12, RZ, RZ, R13 ;  /* 0x000000ffff0c7224 */ /* 0x000fe400078e000d */
[----:B------:R-:W-:Y:S02]  /*0ee0*/  IMAD.MOV.U32 R10, RZ, RZ, R0 ;  /* 0x000000ffff0a7224 */ /* 0x000fe400078e0000 */
[----:B0-----:R-:W-:-:S07]  /*0ef0*/  IMAD.U32 R13, RZ, RZ, UR4 ;  /* 0x00000004ff0d7e24 */ /* 0x001fce000f8e00ff */
[----:B------:R-:W-:Y:S05]  /*0f00*/  CALL.REL.NOINC `($_Z19execSolutionsKernelP13ConstellationPjii$_Z9SQd2BlBkBiiiiiiiiiii) ;  /* 0x000000cc00687944 */ /* 0x000fea0003c00000 */
[----:B------:R-:W-:Y:S05]  /*0f10*/  BRA `(.L_x_7) ;  /* 0x0000000800447947 */ /* 0x000fea0003800000 */
.L_x_21:
[----:B------:R-:W0:Y:S01]  /*0f20*/  LDCU UR4, c[0x0][0x390] ;  /* 0x00007200ff0477ac */ /* 0x000e220008000800 */
[----:B------:R-:W-:Y:S01]  /*0f30*/  IMAD.MOV.U32 R9, RZ, RZ, R10 ;  /* 0x000000ffff097224 */ /* 0x000fe200078e000a */
[----:B------:R-:W-:Y:S01]  /*0f40*/  MOV R20, 0xfa0 ;  /* 0x00000fa000147802 */ /* 0x000fe20000000f00 */
[----:B------:R-:W-:Y:S02]  /*0f50*/  IMAD.MOV.U32 R10, RZ, RZ, R0 ;  /* 0x000000ffff0a7224 */ /* 0x000fe400078e0000 */
[----:B------:R-:W-:Y:S02]  /*0f60*/  IMAD.MOV.U32 R11, RZ, RZ, R13 ;  /* 0x000000ffff0b7224 */ /* 0x000fe400078e000d */
[----:B------:R-:W-:Y:S02]  /*0f70*/  IMAD.MOV.U32 R21, RZ, RZ, 0x0 ;  /* 0x00000000ff157424 */ /* 0x000fe400078e00ff */
[----:B0-----:R-:W-:-:S07]  /*0f80*/  IMAD.U32 R12, RZ, RZ, UR4 ;  /* 0x00000004ff0c7e24 */ /* 0x001fce000f8e00ff */
[----:B------:R-:W-:Y:S05]  /*0f90*/  CALL.REL.NOINC `($_Z19execSolutionsKernelP13ConstellationPjii$_Z8SQd2BlkBiiiiiiiiiii) ;  /* 0x0000009c00b47944 */ /* 0x000fea0003c00000 */
[----:B------:R-:W-:Y:S05]  /*0fa0*/  BRA `(.L_x_7) ;  /* 0x0000000800207947 */ /* 0x000fea0003800000 */
.L_x_20:
[----:B------:R-:W0:Y:S01]  /*0fb0*/  LDCU UR4, c[0x0][0x390] ;  /* 0x00007200ff0477ac */ /* 0x000e220008000800 */
[----:B------:R-:W-:Y:S01]  /*0fc0*/  MOV R9, R10 ;  /* 0x0000000a00097202 */ /* 0x000fe20000000f00 */
[----:B------:R-:W-:Y:S01]  /*0fd0*/  IMAD.MOV.U32 R10, RZ, RZ, R11 ;  /* 0x000000ffff0a7224 */ /* 0x000fe200078e000b */
[----:B------:R-:W-:Y:S01]  /*0fe0*/  MOV R20, 0x1030 ;  /* 0x0000103000147802 */ /* 0x000fe20000000f00 */
[----:B------:R-:W-:Y:S02]  /*0ff0*/  IMAD.MOV.U32 R11, RZ, RZ, R13 ;  /* 0x000000ffff0b7224 */ /* 0x000fe400078e000d */
[----:B------:R-:W-:Y:S02]  /*1000*/  IMAD.MOV.U32 R21, RZ, RZ, 0x0 ;  /* 0x00000000ff157424 */ /* 0x000fe400078e00ff */
[----:B0-----:R-:W-:-:S07]  /*1010*/  IMAD.U32 R12, RZ, RZ, UR4 ;  /* 0x00000004ff0c7e24 */ /* 0x001fce000f8e00ff */
[----:B------:R-:W-:Y:S05]  /*1020*/  CALL.REL.NOINC `($_Z19execSolutionsKernelP13ConstellationPjii$_Z7SQd2BkBiiiiiiiiiii) ;  /* 0x0000006800907944 */ /* 0x000fea0003c00000 */
[----:B------:R-:W-:Y:S05]  /*1030*/  BRA `(.L_x_7) ;  /* 0x0000000400fc7947 */ /* 0x000fea0003800000 */
.L_x_19:
[----:B------:R-:W-:Y:S01]  /*1040*/  IMAD.MOV.U32 R9, RZ, RZ, R10 ;  /* 0x000000ffff097224 */ /* 0x000fe200078e000a */
[----:B------:R-:W-:Y:S01]  /*1050*/  MOV R10, R13 ;  /* 0x0000000d000a7202 */ /* 0x000fe20000000f00 */
[----:B------:R-:W-:Y:S01]  /*1060*/  IMAD.MOV.U32 R21, RZ, RZ, 0x0 ;  /* 0x00000000ff157424 */ /* 0x000fe200078e00ff */
[----:B------:R-:W-:-:S07]  /*1070*/  MOV R20, 0x1090 ;  /* 0x0000109000147802 */ /* 0x000fce0000000f00 */
[----:B------:R-:W-:Y:S05]  /*1080*/  CALL.REL.NOINC `($_Z19execSolutionsKernelP13ConstellationPjii$_Z5SQd2Biiiiiiiiiii) ;  /* 0x0000004400e47944 */ /* 0x000fea0003c00000 */
[----:B------:R-:W-:Y:S05]  /*1090*/  BRA `(.L_x_7) ;  /* 0x0000000400e47947 */ /* 0x000fea0003800000 */
.L_x_14:
[----:B------:R-:W-:-:S13]  /*10a0*/  ISETP.NE.AND P0, PT, R22, R10, PT ;  /* 0x0000000a1600720c */ /* 0x000fda0003f05270 */
[----:B------:R-:W-:Y:S05]  /*10b0*/  @P0 BRA `(.L_x_22) ;  /* 0x00000004009c0947 */ /* 0x000fea0003800000 */
[----:B------:R-:W-:-:S13]  /*10c0*/  ISETP.GE.U32.AND P0, PT, R19, R16, PT ;  /* 0x000000101300720c */ /* 0x000fda0003f06070 */
[----:B------:R-:W-:Y:S05]  /*10d0*/  @P0 BRA `(.L_x_23) ;  /* 0x0000000000980947 */ /* 0x000fea0003800000 */
[----:B------:R-:W-:-:S13]  /*10e0*/  ISETP.GE.AND P0, PT, R7, R16, PT ;  /* 0x000000100700720c */ /* 0x000fda0003f06270 */
[----:B------:R-:W-:Y:S05]  /*10f0*/  @P0 BRA `(.L_x_24) ;  /* 0x0000000000780947 */ /* 0x000fea0003800000 */
[----:B------:R-:W-:-:S13]  /*1100*/  ISETP.GE.AND P0, PT, R7, R19, PT ;  /* 0x000000130700720c */ /* 0x000fda0003f06270 */
[----:B------:R-:W-:Y:S05]  /*1110*/  @P0 BRA `(.L_x_25) ;  /* 0x0000000000540947 */ /* 0x000fea0003800000 */
[C---:B------:R-:W-:Y:S02]  /*1120*/  VIADD R3, R19.reuse, 0x1 ;  /* 0x0000000113037836 */ /* 0x040fe40000000000 */
[----:B------:R-:W-:-:S03]  /*1130*/  VIADD R10, R19, 0xffffffff ;  /* 0xffffffff130a7836 */ /* 0x000fc60000000000 */
[----:B------:R-:W-:-:S13]  /*1140*/  ISETP.NE.AND P0, PT, R16, R3, PT ;  /* 0x000000031000720c */ /* 0x000fda0003f05270 */
[----:B------:R-:W-:Y:S05]  /*1150*/  @!P0 BRA `(.L_x_26) ;  /* 0x0000000000248947 */ /* 0x000fea0003800000 */
[----:B------:R-:W0:Y:S01]  /*1160*/  LDCU UR4, c[0x0][0x390] ;  /* 0x00007200ff0477ac */ /* 0x000e220008000800 */
[----:B------:R-:W-:Y:S01]  /*1170*/  IMAD.MOV.U32 R12, RZ, RZ, R13 ;  /* 0x000000ffff0c7224 */ /* 0x000fe200078e000d */
[----:B------:R-:W-:Y:S01]  /*1180*/  MOV R9, R22 ;  /* 0x0000001600097202 */ /* 0x000fe20000000f00 */
[----:B------:R-:W-:Y:S01]  /*1190*/  VIADD R11, R16, 0xffffffff ;  /* 0xffffffff100b7836 */ /* 0x000fe20000000000 */
[----:B------:R-:W-:Y:S01]  /*11a0*/  MOV R20, 0x11e0 ;  /* 0x000011e000147802 */ /* 0x000fe20000000f00 */
[----:B------:R-:W-:Y:S02]  /*11b0*/  IMAD.MOV.U32 R21, RZ, RZ, 0x0 ;  /* 0x00000000ff157424 */ /* 0x000fe400078e00ff */
[----:B0-----:R-:W-:-:S07]  /*11c0*/  IMAD.U32 R13, RZ, RZ, UR4 ;  /* 0x00000004ff0d7e24 */ /* 0x001fce000f8e00ff */
[----:B------:R-:W-:Y:S05]  /*11d0*/  CALL.REL.NOINC `($_Z19execSolutionsKernelP13ConstellationPjii$_Z9SQd1BkBlBiiiiiiiiiii) ;  /* 0x000000b000ec7944 */ /* 0x000fea0003c00000 */
[----:B------:R-:W-:Y:S05]  /*11e0*/  BRA `(.L_x_7) ;  /* 0x0000000400907947 */ /* 0x000fea0003800000 */
.L_x_26:
[----:B------:R-:W0:Y:S01]  /*11f0*/  LDCU UR4, c[0x0][0x390] ;  /* 0x00007200ff0477ac */ /* 0x000e220008000800 */
[----:B------:R-:W-:Y:S02]  /*1200*/  HFMA2 R21, -RZ, RZ, 0, 0 ;  /* 0x00000000ff157431 */ /* 0x000fe400000001ff */
[----:B------:R-:W-:Y:S01]  /*1210*/  IMAD.MOV.U32 R11, RZ, RZ, R13 ;  /* 0x000000ffff0b7224 */ /* 0x000fe200078e000d */
[----:B------:R-:W-:Y:S01]  /*1220*/  MOV R20, 0x1260 ;  /* 0x0000126000147802 */ /* 0x000fe20000000f00 */
[----:B------:R-:W-:Y:S02]  /*1230*/  IMAD.MOV.U32 R9, RZ, RZ, R22 ;  /* 0x000000ffff097224 */ /* 0x000fe400078e0016 */
[----:B0-----:R-:W-:-:S07]  /*1240*/  IMAD.U32 R12, RZ, RZ, UR4 ;  /* 0x00000004ff0c7e24 */ /* 0x001fce000f8e00ff */
[----:B------:R-:W-:Y:S05]  /*1250*/  CALL.REL.NOINC `($_Z19execSolutionsKernelP13ConstellationPjii$_Z8SQd1BklBiiiiiiiiiii) ;  /* 0x0000008400647944 */ /* 0x000fea0003c00000 */
[----:B------:R-:W-:Y:S05]  /*1260*/  BRA `(.L_x_7) ;  /* 0x0000000400707947 */ /* 0x000fea0003800000 */
.L_x_25:
[----:B------:R-:W-:Y:S01]  /*1270*/  IMAD.MOV.U32 R11, RZ, RZ, R13 ;  /* 0x000000ffff0b7224 */ /* 0x000fe200078e000d */
[----:B------:R-:W-:Y:S01]  /*1280*/  MOV R20, 0x12d0 ;  /* 0x000012d000147802 */ /* 0x000fe20000000f00 */
[----:B------:R-:W-:Y:S02]  /*1290*/  VIADD R10, R16, 0xffffffff ;  /* 0xffffffff100a7836 */ /* 0x000fe40000000000 */
[----:B------:R-:W-:Y:S02]  /*12a0*/  IMAD.MOV.U32 R9, RZ, RZ, R22 ;  /* 0x000000ffff097224 */ /* 0x000fe400078e0016 */
[----:B------:R-:W-:-:S07]  /*12b0*/  IMAD.MOV.U32 R21, RZ, RZ, 0x0 ;  /* 0x00000000ff157424 */ /* 0x000fce00078e00ff */
[----:B------:R-:W-:Y:S05]  /*12c0*/  CALL.REL.NOINC `($_Z19execSolutionsKernelP13ConstellationPjii$_Z7SQd1BlBiiiiiiiiiii) ;  /* 0x0000006000207944 */ /* 0x000fea0003c00000 */
[----:B------:R-:W-:Y:S05]  /*12d0*/  BRA `(.L_x_7) ;  /* 0x0000000400547947 */ /* 0x000fea0003800000 */
.L_x_24:
[----:B------:R-:W-:Y:S01]  /*12e0*/  IMAD.MOV.U32 R10, RZ, RZ, R13 ;  /* 0x000000ffff0a7224 */ /* 0x000fe200078e000d */
[----:B------:R-:W-:Y:S01]  /*12f0*/  MOV R9, R22 ;  /* 0x0000001600097202 */ /* 0x000fe20000000f00 */
[----:B------:R-:W-:Y:S01]  /*1300*/  IMAD.MOV.U32 R21, RZ, RZ, 0x0 ;  /* 0x00000000ff157424 */ /* 0x000fe200078e00ff */
[----:B------:R-:W-:-:S07]  /*1310*/  MOV R20, 0x1330 ;  /* 0x0000133000147802 */ /* 0x000fce0000000f00 */
[----:B------:R-:W-:Y:S05]  /*1320*/  CALL.REL.NOINC `($_Z19execSolutionsKernelP13ConstellationPjii$_Z5SQd1Biiiiiiiiiii) ;  /* 0x0000004000107944 */ /* 0x000fea0003c00000 */
[----:B------:R-:W-:Y:S05]  /*1330*/  BRA `(.L_x_7) ;  /* 0x00000004003c7947 */ /* 0x000fea0003800000 */
.L_x_23:
[----:B------:R-:W-:-:S13]  /*1340*/  ISETP.GE.AND P0, PT, R7, R19, PT ;  /* 0x000000130700720c */ /* 0x000fda0003f06270 */
[----:B------:R-:W-:Y:S05]  /*1350*/  @P0 BRA `(.L_x_27) ;  /* 0x0000000000dc0947 */ /* 0x000fea0003800000 */
[----:B------:R-:W-:-:S13]  /*1360*/  ISETP.GE.AND P0, PT, R7, R16, PT ;  /* 0x000000100700720c */ /* 0x000fda0003f06270 */
[----:B------:R-:W-:Y:S05]  /*1370*/  @P0 BRA `(.L_x_28) ;  /* 0x0000000000940947 */ /* 0x000fea0003800000 */
[----:B------:R-:W-:-:S13]  /*1380*/  ISETP.GE.U32.AND P0, PT, R19, R22, PT ;  /* 0x000000161300720c */ /* 0x000fda0003f06070 */
        /* <DEDUP_REMOVED lines=12> */
[----:B------:R-:W-:Y:S05]  /*1450*/  CALL.REL.NOINC `($_Z19execSolutionsKernelP13ConstellationPjii$_Z9SQd1BlBkBiiiiiiiiiii) ;  /* 0x000000b8003c7944 */ /* 0x000fea0003c00000 */
[----:B------:R-:W-:Y:S05]  /*1460*/  BRA `(.L_x_7) ;  /* 0x0000000000f07947 */ /* 0x000fea0003800000 */
.L_x_30:
[----:B------:R-:W0:Y:S01]  /*1470*/  LDCU UR4, c[0x0][0x390] ;  /* 0x00007200ff0477ac */ /* 0x000e220008000800 */
[----:B------:R-:W-:Y:S02]  /*1480*/  HFMA2 R21, -RZ, RZ, 0, 0 ;  /* 0x00000000ff157431 */ /* 0x000fe400000001ff */
[----:B------:R-:W-:Y:S01]  /*1490*/  IMAD.MOV.U32 R11, RZ, RZ, R13 ;  /* 0x000000ffff0b7224 */ /* 0x000fe200078e000d */
[----:B------:R-:W-:Y:S01]  /*14a0*/  MOV R20, 0x14e0 ;  /* 0x000014e000147802 */ /* 0x000fe20000000f00 */
[----:B------:R-:W-:Y:S02]  /*14b0*/  IMAD.MOV.U32 R9, RZ, RZ, R22 ;  /* 0x000000ffff097224 */ /* 0x000fe400078e0016 */
[----:B0-----:R-:W-:-:S07]  /*14c0*/  IMAD.U32 R12, RZ, RZ, UR4 ;  /* 0x00000004ff0c7e24 */ /* 0x001fce000f8e00ff */
[----:B------:R-:W-:Y:S05]  /*14d0*/  CALL.REL.NOINC `($_Z19execSolutionsKernelP13ConstellationPjii$_Z8SQd1BlkBiiiiiiiiiii) ;  /* 0x0000008800a47944 */ /* 0x000fea0003c00000 */
[----:B------:R-:W-:Y:S05]  /*14e0*/  BRA `(.L_x_7) ;  /* 0x0000000000d07947 */ /* 0x000fea0003800000 */
.L_x_29:
[----:B------:R-:W-:-:S13]  /*14f0*/  ISETP.NE.AND P0, PT, R16, R9, PT ;  /* 0x000000091000720c */ /* 0x000fda0003f05270 */
[----:B------:R-:W-:Y:S05]  /*1500*/  @!P0 BRA `(.L_x_31) ;  /* 0x0000000000188947 */ /* 0x000fea0003800000 */
[----:B------:R-:W-:Y:S01]  /*1510*/  IMAD.MOV.U32 R11, RZ, RZ, R13 ;  /* 0x000000ffff0b7224 */ /* 0x000fe200078e000d */
[----:B------:R-:W-:Y:S01]  /*1520*/  MOV R20, 0x1560 ;  /* 0x0000156000147802 */ /* 0x000fe20000000f00 */
[----:B------:R-:W-:Y:S02]  /*1530*/  VIADD R10, R16, 0xffffffff ;  /* 0xffffffff100a7836 */ /* 0x000fe40000000000 */
[----:B------:R-:W-:-:S07]  /*1540*/  IMAD.MOV.U32 R21, RZ, RZ, 0x0 ;  /* 0x00000000ff157424 */ /* 0x000fce00078e00ff */
[----:B------:R-:W-:Y:S05]  /*1550*/  CALL.REL.NOINC `($_Z19execSolutionsKernelP13ConstellationPjii$_Z7SQd1BlBiiiiiiiiiii) ;  /* 0x0000005c007c7944 */ /* 0x000fea0003c00000 */
[----:B------:R-:W-:Y:S05]  /*1560*/  BRA `(.L_x_7) ;  /* 0x0000000000b07947 */ /* 0x000fea0003800000 */
.L_x_31:
[----:B------:R-:W-:Y:S01]  /*1570*/  VIADD R9, R0, 0xfffffffc ;  /* 0xfffffffc00097836 */ /* 0x000fe20000000000 */
[----:B------:R-:W-:Y:S01]  /*1580*/  MOV R20, 0x15c0 ;  /* 0x000015c000147802 */ /* 0x000fe20000000f00 */
[----:B------:R-:W-:Y:S01]  /*1590*/  IMAD.MOV.U32 R10, RZ, RZ, R13 ;  /* 0x000000ffff0a7224 */ /* 0x000fe200078e000d */
[----:B------:R-:W-:-:S07]  /*15a0*/  MOV R21, 0x0 ;  /* 0x0000000000157802 */ /* 0x000fce0000000f00 */
[----:B------:R-:W-:Y:S05]  /*15b0*/  CALL.REL.NOINC `($_Z19execSolutionsKernelP13ConstellationPjii$_Z5SQd1Biiiiiiiiiii) ;  /* 0x0000003c006c7944 */ /* 0x000fea0003c00000 */
[----:B------:R-:W-:Y:S05]  /*15c0*/  BRA `(.L_x_7) ;  /* 0x0000000000987947 */ /* 0x000fea0003800000 */
.L_x_28:
[----:B------:R-:W-:-:S13]  /*15d0*/  ISETP.NE.AND P0, PT, R19, R22, PT ;  /* 0x000000161300720c */ /* 0x000fda0003f05270 */
[----:B------:R-:W-:Y:S05]  /*15e0*/  @!P0 BRA `(.L_x_32) ;  /* 0x0000000000248947 */ /* 0x000fea0003800000 */
[----:B------:R-:W0:Y:S01]  /*15f0*/  LDCU UR4, c[0x0][0x390] ;  /* 0x00007200ff0477ac */ /* 0x000e220008000800 */
[----:B------:R-:W-:Y:S01]  /*1600*/  IMAD.MOV.U32 R11, RZ, RZ, R13 ;  /* 0x000000ffff0b7224 */ /* 0x000fe200078e000d */
[----:B------:R-:W-:Y:S01]  /*1610*/  MOV R20, 0x1670 ;  /* 0x0000167000147802 */ /* 0x000fe20000000f00 */
[----:B------:R-:W-:Y:S02]  /*1620*/  VIADD R10, R19, 0xffffffff ;  /* 0xffffffff130a7836 */ /* 0x000fe40000000000 */
[----:B------:R-:W-:Y:S02]  /*1630*/  IMAD.MOV.U32 R9, RZ, RZ, R22 ;  /* 0x000000ffff097224 */ /* 0x000fe400078e0016 */
[----:B------:R-:W-:Y:S02]  /*1640*/  IMAD.MOV.U32 R21, RZ, RZ, 0x0 ;  /* 0x00000000ff157424 */ /* 0x000fe400078e00ff */
[----:B0-----:R-:W-:-:S07]  /*1650*/  IMAD.U32 R12, RZ, RZ, UR4 ;  /* 0x00000004ff0c7e24 */ /* 0x001fce000f8e00ff */
[----:B------:R-:W-:Y:S05]  /*1660*/  CALL.REL.NOINC `($_Z19execSolutionsKernelP13ConstellationPjii$_Z7SQd1BkBiiiiiiiiiii) ;  /* 0x00000054005c7944 */ /* 0x000fea0003c00000 */
[----:B------:R-:W-:Y:S05]  /*1670*/  BRA `(.L_x_7) ;  /* 0x00000000006c7947 */ /* 0x000fea0003800000 */
.L_x_32:
[----:B------:R-:W-:Y:S01]  /*1680*/  MOV R10, R13 ;  /* 0x0000000d000a7202 */ /* 0x000fe20000000f00 */
[----:B------:R-:W-:Y:S01]  /*1690*/  IMAD.MOV.U32 R21, RZ, RZ, 0x0 ;  /* 0x00000000ff157424 */ /* 0x000fe200078e00ff */
[----:B------:R-:W-:-:S07]  /*16a0*/  MOV R20, 0x16c0 ;  /* 0x000016c000147802 */ /* 0x000fce0000000f00 */
[----:B------:R-:W-:Y:S05]  /*16b0*/  CALL.REL.NOINC `($_Z19execSolutionsKernelP13ConstellationPjii$_Z5SQd1Biiiiiiiiiii) ;  /* 0x0000003c002c7944 */ /* 0x000fea0003c00000 */
[----:B------:R-:W-:Y:S05]  /*16c0*/  BRA `(.L_x_7) ;  /* 0x0000000000587947 */ /* 0x000fea0003800000 */
.L_x_27:
[----:B------:R-:W-:Y:S01]  /*16d0*/  IMAD.MOV.U32 R10, RZ, RZ, R13 ;  /* 0x000000ffff0a7224 */ /* 0x000fe200078e000d */
[----:B------:R-:W-:Y:S01]  /*16e0*/  MOV R20, 0x1720 ;  /* 0x0000172000147802 */ /* 0x000fe20000000f00 */
[----:B------:R-:W-:Y:S02]  /*16f0*/  IMAD.MOV.U32 R9, RZ, RZ, R22 ;  /* 0x000000ffff097224 */ /* 0x000fe400078e0016 */
[----:B------:R-:W-:-:S07]  /*1700*/  IMAD.MOV.U32 R21, RZ, RZ, 0x0 ;  /* 0x00000000ff157424 */ /* 0x000fce00078e00ff */
[----:B------:R-:W-:Y:S05]  /*1710*/  CALL.REL.NOINC `($_Z19execSolutionsKernelP13ConstellationPjii$_Z5SQd1Biiiiiiiiiii) ;  /* 0x0000003c00147944 */ /* 0x000fea0003c00000 */
[----:B------:R-:W-:Y:S05]  /*1720*/  BRA `(.L_x_7) ;  /* 0x0000000000407947 */ /* 0x000fea0003800000 */
.L_x_22:
[----:B------:R-:W-:-:S13]  /*1730*/  ISETP.GT.AND P0, PT, R7, R19, PT ;  /* 0x000000130700720c */ /* 0x000fda0003f04270 */
[----:B------:R-:W-:Y:S05]  /*1740*/  @!P0 BRA `(.L_x_33) ;  /* 0x0000000000188947 */ /* 0x000fea0003800000 */
[----:B------:R-:W-:Y:S01]  /*1750*/  IMAD.MOV.U32 R9, RZ, RZ, R10 ;  /* 0x000000ffff097224 */ /* 0x000fe200078e000a */
[----:B------:R-:W-:Y:S01]  /*1760*/  MOV R10, R13 ;  /* 0x0000000d000a7202 */ /* 0x000fe20000000f00 */
[----:B------:R-:W-:Y:S01]  /*1770*/  IMAD.MOV.U32 R21, RZ, RZ, 0x0 ;  /* 0x00000000ff157424 */ /* 0x000fe200078e00ff */
[----:B------:R-:W-:-:S07]  /*1780*/  MOV R20, 0x17a0 ;  /* 0x000017a000147802 */ /* 0x000fce0000000f00 */
[----:B------:R-:W-:Y:S05]  /*1790*/  CALL.REL.NOINC `($_Z19execSolutionsKernelP13ConstellationPjii$_Z5SQd0Biiiiiiiiiii) ;  /* 0x0000003400b07944 */ /* 0x000fea0003c00000 */
[----:B------:R-:W-:Y:S05]  /*17a0*/  BRA `(.L_x_7) ;  /* 0x0000000000207947 */ /* 0x000fea0003800000 */
.L_x_33:
[----:B------:R-:W0:Y:S01]  /*17b0*/  LDCU UR4, c[0x0][0x390] ;  /* 0x00007200ff0477ac */ /* 0x000e220008000800 */
[----:B------:R-:W-:Y:S02]  /*17c0*/  HFMA2 R21, -RZ, RZ, 0, 0 ;  /* 0x00000000ff157431 */ /* 0x000fe400000001ff */
[----:B------:R-:W-:Y:S01]  /*17d0*/  IMAD.MOV.U32 R9, RZ, RZ, R10 ;  /* 0x000000ffff097224 */ /* 0x000fe200078e000a */
[----:B------:R-:W-:Y:S01]  /*17e0*/  MOV R20, 0x1830 ;  /* 0x0000183000147802 */ /* 0x000fe20000000f00 */
[----:B------:R-:W-:Y:S02]  /*17f0*/  IMAD.MOV.U32 R11, RZ, RZ, R13 ;  /* 0x000000ffff0b7224 */ /* 0x000fe400078e000d */
[----:B------:R-:W-:Y:S02]  /*1800*/  VIADD R10, R19, 0xffffffff ;  /* 0xffffffff130a7836 */ /* 0x000fe40000000000 */
[----:B0-----:R-:W-:-:S07]  /*1810*/  IMAD.U32 R12, RZ, RZ, UR4 ;  /* 0x00000004ff0c7e24 */ /* 0x001fce000f8e00ff */
[----:B------:R-:W-:Y:S05]  /*1820*/  CALL.REL.NOINC `($_Z19execSolutionsKernelP13ConstellationPjii$_Z7SQd0BkBiiiiiiiiiii) ;  /* 0x0000004c00107944 */ /* 0x000fea0003c00000 */
.L_x_7:
[----:B------:R-:W-:Y:S05]  /*1830*/  BSYNC.RECONVERGENT B6 ;  /* 0x0000000000067941 */ /* 0x000fea0003800200 */
.L_x_0:
[----:B------:R-:W0:Y:S01]  /*1840*/  LDCU UR6, c[0x0][0x390] ;  /* 0x00007200ff0677ac */ /* 0x000e220008000800 */
[----:B------:R-:W-:Y:S01]  /*1850*/  LOP3.LUT R16, RZ, R16, RZ, 0x33, !PT ;  /* 0x00000010ff107212 */ /* 0x000fe200078e33ff */
[----:B------:R-:W-:Y:S01]  /*1860*/  BSSY.RECONVERGENT B0, `(.L_x_34) ;  /* 0x0000014000007945 */ /* 0x000fe20003800200 */
[----:B------:R-:W-:Y:S02]  /*1870*/  LOP3.LUT R22, RZ, R22, RZ, 0x33, !PT ;  /* 0x00000016ff167212 */ /* 0x000fe400078e33ff */
[----:B------:R-:W-:-:S04]  /*1880*/  SHF.R.U32.HI R0, RZ, 0xf, R23 ;  /* 0x0000000fff007819 */ /* 0x000fc80000011617 */
[----:B------:R-:W-:Y:S01]  /*1890*/  LOP3.LUT R0, R0, 0x1f, RZ, 0xc0, !PT ;  /* 0x0000001f00007812 */ /* 0x000fe200078ec0ff */
[----:B0-----:R-:W-:Y:S02]  /*18a0*/  VIADD R16, R16, UR6 ;  /* 0x0000000610107c36 */ /* 0x001fe40008000000 */
[----:B------:R-:W-:-:S03]  /*18b0*/  VIADD R3, R22, UR6 ;  /* 0x0000000616037c36 */ /* 0x000fc60008000000 */
[----:B------:R-:W-:-:S04]  /*18c0*/  ISETP.NE.AND P0, PT, R19, R16, PT ;  /* 0x000000101300720c */ /* 0x000fc80003f05270 */
[----:B------:R-:W-:Y:S01]  /*18d0*/  ISETP.NE.OR P0, PT, R0, R3, P0 ;  /* 0x000000030000720c */ /* 0x000fe20000705670 */
[----:B------:R-:W-:-:S12]  /*18e0*/  IMAD.MOV.U32 R3, RZ, RZ, 0x8 ;  /* 0x00000008ff037424 */ /* 0x000fd800078e00ff */
[----:B------:R-:W-:Y:S05]  /*18f0*/  @P0 BRA `(.L_x_35) ;  /* 0x0000000000280947 */ /* 0x000fea0003800000 */
[----:B------:R-:W-:Y:S02]  /*1900*/  LOP3.LUT R3, RZ, R19, RZ, 0x33, !PT ;  /* 0x00000013ff037212 */ /* 0x000fe400078e33ff */
[----:B------:R-:W-:Y:S02]  /*1910*/  LOP3.LUT R18, R18, 0x3e0, RZ, 0xc0, !PT ;  /* 0x000003e012127812 */ /* 0x000fe400078ec0ff */
[----:B------:R-:W-:Y:S01]  /*1920*/  LOP3.LUT R23, R23, 0xfffff, RZ, 0xc0, !PT ;  /* 0x000fffff17177812 */ /* 0x000fe200078ec0ff */
[----:B------:R-:W-:-:S04]  /*1930*/  VIADD R6, R3, UR6 ;  /* 0x0000000603067c36 */ /* 0x000fc80008000000 */
[----:B------:R-:W-:-:S05]  /*1940*/  IMAD R3, R6, 0x20, R19 ;  /* 0x0000002006037824 */ /* 0x000fca00078e0213 */
[----:B------:R-:W-:-:S05]  /*1950*/  LEA R3, R3, R18, 0xa ;  /* 0x0000001203037211 */ /* 0x000fca00078e50ff */
[----:B------:R-:W-:Y:S02]  /*1960*/  IMAD.IADD R0, R0, 0x1, R3 ;  /* 0x0000000100007824 */ /* 0x000fe400078e0203 */
[----:B------:R-:W-:-:S03]  /*1970*/  IMAD.MOV.U32 R3, RZ, RZ, 0x2 ;  /* 0x00000002ff037424 */ /* 0x000fc600078e00ff */
[----:B------:R-:W-:-:S04]  /*1980*/  ISETP.NE.AND P0, PT, R23, R0, PT ;  /* 0x000000001700720c */ /* 0x000fc80003f05270 */
[----:B------:R-:W-:-:S09]  /*1990*/  SEL R3, R3, 0x4, !P0 ;  /* 0x0000000403037807 */ /* 0x000fd20004000000 */
.L_x_35:
[----:B------:R-:W-:Y:S05]  /*19a0*/  BSYNC.RECONVERGENT B0 ;  /* 0x0000000000007941 */ /* 0x000fea0003800200 */
.L_x_34:
[----:B------:R-:W0:Y:S01]  /*19b0*/  S2UR UR5, SR_CgaCtaId ;  /* 0x00000000000579c3 */ /* 0x000e220000008800 */
[----:B------:R-:W-:Y:S01]  /*19c0*/  UMOV UR4, 0x400 ;  /* 0x0000040000047882 */ /* 0x000fe20000000000 */
[----:B------:R-:W-:Y:S01]  /*19d0*/  IMAD R3, R3, R4, RZ ;  /* 0x0000000403037224 */ /* 0x000fe200078e02ff */
[C---:B------:R-:W-:Y:S01]  /*19e0*/  LOP3.LUT P1, RZ, R17.reuse, 0x3e0, RZ, 0xc0, !PT ;  /* 0x000003e011ff7812 */ /* 0x040fe2000782c0ff */
[----:B------:R-:W-:Y:S05]  /*19f0*/  WARPSYNC.ALL ;  /* 0x0000000000007948 */ /* 0x000fea0003800000 */
[----:B------:R-:W-:Y:S01]  /*1a00*/  ISETP.GT.U32.AND P0, PT, R17, 0x1f, PT ;  /* 0x0000001f1100780c */ /* 0x000fe20003f04070 */
[----:B0-----:R-:W-:-:S06]  /*1a10*/  ULEA UR4, UR5, UR4, 0x18 ;  /* 0x0000000405047291 */ /* 0x001fcc000f8ec0ff */
[----:B------:R-:W-:-:S05]  /*1a20*/  LEA R9, R17, UR4, 0x2 ;  /* 0x0000000411097c11 */ /* 0x000fca000f8e10ff */
[----:B------:R-:W-:Y:S01]  /*1a30*/  STS [R9], R3 ;  /* 0x0000000309007388 */ /* 0x000fe20000000800 */
[----:B------:R-:W-:Y:S06]  /*1a40*/  BAR.SYNC.DEFER_BLOCKING 0x0 ;  /* 0x0000000000007b1d */ /* 0x000fec0000010000 */
[----:B------:R-:W-:Y:S04]  /*1a50*/  @!P1 LDS R0, [R9+0x100] ;  /* 0x0001000009009984 */ /* 0x000fe80000000800 */
[----:B------:R-:W0:Y:S02]  /*1a60*/  @!P1 LDS R5, [R9] ;  /* 0x0000000009059984 */ /* 0x000e240000000800 */
[----:B0-----:R-:W-:-:S05]  /*1a70*/  @!P1 IMAD.IADD R0, R0, 0x1, R5 ;  /* 0x0000000100009824 */ /* 0x001fca00078e0205 */
[----:B------:R-:W-:Y:S01]  /*1a80*/  @!P1 STS [R9], R0 ;  /* 0x0000000009009388 */ /* 0x000fe20000000800 */
[----:B------:R-:W-:-:S03]  /*1a90*/  NOP ;  /* 0x0000000000007918 */ /* 0x000fc60000000000 */
[----:B------:R-:W-:Y:S01]  /*1aa0*/  @!P0 LDS R4, [R9+0x80] ;  /* 0x0000800009048984 */ /* 0x000fe20000000800 */
[----:B------:R-:W-:-:S03]  /*1ab0*/  ISETP.GT.U32.AND P1, PT, R17, 0xf, PT ;  /* 0x0000000f1100780c */ /* 0x000fc60003f24070 */
        /* <DEDUP_REMOVED lines=13> */
[----:B0-----:R-:W-:-:S05]  /*1b90*/  @!P0 IADD3 R0, PT, PT, R0, R5, RZ ;  /* 0x0000000500008210 */ /* 0x001fca0007ffe0ff */
        /* <DEDUP_REMOVED lines=9> */
[----:B------:R-:W-:-:S03]  /*1c30*/  ISETP.NE.AND P1, PT, R17, RZ, PT ;  /* 0x000000ff1100720c */ /* 0x000fc60003f25270 */
[----:B------:R-:W0:Y:S02]  /*1c40*/  @!P0 LDS R6, [R9] ;  /* 0x0000000009068984 */ /* 0x000e240000000800 */
[----:B0-----:R-:W-:-:S05]  /*1c50*/  @!P0 IMAD.IADD R3, R3, 0x1, R6 ;  /* 0x0000000103038824 */ /* 0x001fca00078e0206 */
[----:B------:R-:W-:Y:S01]  /*1c60*/  @!P0 STS [R9], R3 ;  /* 0x0000000309008388 */ /* 0x000fe20000000800 */
[----:B------:R-:W-:-:S03]  /*1c70*/  NOP ;  /* 0x0000000000007918 */ /* 0x000fc60000000000 */
[----:B------:R-:W0:Y:S02]  /*1c80*/  @!P1 LDS.64 R6, [UR4] ;  /* 0x00000004ff069984 */ /* 0x000e240008000a00 */
[----:B0-----:R-:W-:-:S05]  /*1c90*/  @!P1 IMAD.IADD R0, R7, 0x1, R6 ;  /* 0x0000000107009824 */ /* 0x001fca00078e0206 */
[----:B------:R0:W-:Y:S01]  /*1ca0*/  @!P1 STS [UR4], R0 ;  /* 0x00000000ff009988 */ /* 0x0001e20008000804 */
[----:B------:R-:W-:Y:S01]  /*1cb0*/  NOP ;  /* 0x0000000000007918 */ /* 0x000fe20000000000 */
[----:B------:R-:W-:Y:S05]  /*1cc0*/  @P1 EXIT ;  /* 0x000000000000194d */ /* 0x000fea0003800000 */
[----:B------:R-:W1:Y:S01]  /*1cd0*/  LDS R7, [UR4] ;  /* 0x00000004ff077984 */ /* 0x000e620008000800 */
[----:B------:R-:W2:Y:S02]  /*1ce0*/  LDC.64 R4, c[0x0][0x388] ;  /* 0x0000e200ff047b82 */ /* 0x000ea40000000a00 */
[----:B--2---:R-:W-:-:S05]  /*1cf0*/  IMAD.WIDE.U32 R2, R2, 0x4, R4 ;  /* 0x0000000402027825 */ /* 0x004fca00078e0004 */
[----:B-1----:R-:W-:Y:S01]  /*1d00*/  STG.E desc[UR36][R2.64], R7 ;  /* 0x0000000702007986 */ /* 0x002fe2000c101924 */
[----:B------:R-:W-:Y:S05]  /*1d10*/  EXIT ;  /* 0x000000000000794d */ /* 0x000fea0003800000 */
        .type           $_Z19execSolutionsKernelP13ConstellationPjii$_Z10SQBkBlBjrBiiiiiiiiiii,@function
        .size           $_Z19execSolutionsKernelP13ConstellationPjii$_Z10SQBkBlBjrBiiiiiiiiiii,($_Z19execSolutionsKernelP13ConstellationPjii$_Z10SQBlBkBjrBiiiiiiiiiii - $_Z19execSolutionsKernelP13ConstellationPjii$_Z10SQBkBlBjrBiiiiiiiiiii)
$_Z19execSolutionsKernelP13ConstellationPjii$_Z10SQBkBlBjrBiiiiiiiiiii:
[----:B------:R-:W-:-:S05]  /*1d20*/  VIADD R1, R1, 0xffffffb8 ;  /* 0xffffffb801017836 */ /* 0x000fca0000000000 */
[----:B------:R-:W-:Y:S04]  /*1d30*/  STL [R1+0x34], R28 ;  /* 0x0000341c01007387 */ /* 0x000fe80000100800 */
[----:B------:R-:W-:Y:S04]  /*1d40*/  STL [R1+0x30], R27 ;  /* 0x0000301b01007387 */ /* 0x000fe80000100800 */
[----:B------:R-:W-:Y:S04]  /*1d50*/  STL [R1+0x18], R21 ;  /* 0x0000181501007387 */ /* 0x000fe80000100800 */
[----:B------:R-:W-:Y:S04]  /*1d60*/  STL [R1+0x14], R20 ;  /* 0x0000141401007387 */ /* 0x000fe80000100800 */
[----:B------:R-:W-:Y:S04]  /*1d70*/  STL [R1], R2 ;  /* 0x0000000201007387 */ /* 0x000fe80000100800 */
[----:B------:R0:W-:Y:S04]  /*1d80*/  STL [R1+0x40], R31 ;  /* 0x0000401f01007387 */ /* 0x0001e80000100800 */
[----:B------:R1:W-:Y:S04]  /*1d90*/  STL [R1+0x3c], R30 ;  /* 0x00003c1e01007387 */ /* 0x0003e80000100800 */
[----:B------:R2:W-:Y:S01]  /*1da0*/  STL [R1+0x38], R29 ;  /* 0x0000381d01007387 */ /* 0x0005e20000100800 */
[----:B0-----:R-:W0:Y:S05]  /*1db0*/  BMOV.32.CLEAR R31, B8 ;  /* 0x00000000081f7355 */ /* 0x001e2a0000100000 */
[----:B-1----:R-:W1:Y:S05]  /*1dc0*/  BMOV.32.CLEAR R30, B7 ;  /* 0x00000000071e7355 */ /* 0x002e6a0000100000 */
[----:B--2---:R-:W2:Y:S05]  /*1dd0*/  BMOV.32.CLEAR R29, B6 ;  /* 0x00000000061d7355 */ /* 0x004eaa0000100000 */
[----:B------:R3:W-:Y:S04]  /*1de0*/  STL [R1+0x2c], R26 ;  /* 0x00002c1a01007387 */ /* 0x0007e80000100800 */
[----:B------:R4:W-:Y:S04]  /*1df0*/  STL [R1+0x28], R25 ;  /* 0x0000281901007387 */ /* 0x0009e80000100800 */
[----:B------:R5:W-:Y:S01]  /*1e00*/  STL [R1+0x24], R24 ;  /* 0x0000241801007387 */ /* 0x000be20000100800 */
[----:B---3--:R-:W-:-:S03]  /*1e10*/  IMAD.MOV.U32 R26, RZ, RZ, R4 ;  /* 0x000000ffff1a7224 */ /* 0x008fc600078e0004 */
[----:B------:R3:W-:Y:S01]  /*1e20*/  STL [R1+0x20], R23 ;  /* 0x0000201701007387 */ /* 0x0007e20000100800 */
[----:B----4-:R-:W-:-:S03]  /*1e30*/  MOV R25, R5 ;  /* 0x0000000500197202 */ /* 0x010fc60000000f00 */
[----:B------:R4:W-:Y:S01]  /*1e40*/  STL [R1+0x1c], R22 ;  /* 0x00001c1601007387 */ /* 0x0009e20000100800 */
[----:B-----5:R-:W-:-:S03]  /*1e50*/  IMAD.MOV.U32 R24, RZ, RZ, R6 ;  /* 0x000000ffff187224 */ /* 0x020fc600078e0006 */
[----:B------:R5:W-:Y:S01]  /*1e60*/  STL [R1+0x10], R19 ;  /* 0x0000101301007387 */ /* 0x000be20000100800 */
[----:B---3--:R-:W-:-:S03]  /*1e70*/  IMAD.MOV.U32 R23, RZ, RZ, R9 ;  /* 0x000000ffff177224 */ /* 0x008fc600078e0009 */
[----:B------:R3:W-:Y:S01]  /*1e80*/  STL [R1+0xc], R18 ;  /* 0x00000c1201007387 */ /* 0x0007e20000100800 */
[----:B----4-:R-:W-:-:S03]  /*1e90*/  IMAD.MOV.U32 R22, RZ, RZ, R10 ;  /* 0x000000ffff167224 */ /* 0x010fc600078e000a */
[----:B------:R4:W-:Y:S01]  /*1ea0*/  STL [R1+0x8], R17 ;  /* 0x0000081101007387 */ /* 0x0009e20000100800 */
[----:B-----5:R-:W-:-:S03]  /*1eb0*/  IMAD.MOV.U32 R19, RZ, RZ, R11 ;  /* 0x000000ffff137224 */ /* 0x020fc600078e000b */
[----:B------:R5:W-:Y:S01]  /*1ec0*/  STL [R1+0x4], R16 ;  /* 0x0000041001007387 */ /* 0x000be20000100800 */
[----:B---3--:R-:W-:Y:S01]  /*1ed0*/  IMAD.MOV.U32 R18, RZ, RZ, R12 ;  /* 0x000000ffff127224 */ /* 0x008fe200078e000c */
[----:B----4-:R-:W-:Y:S01]  /*1ee0*/  MOV R17, R13 ;  /* 0x0000000d00117202 */ /* 0x010fe20000000f00 */
[----:B-----5:R-:W-:Y:S01]  /*1ef0*/  IMAD.MOV.U32 R16, RZ, RZ, R14 ;  /* 0x000000ffff107224 */ /* 0x020fe200078e000e */
[----:B------:R-:W-:Y:S01]  /*1f00*/  ISETP.NE.AND P0, PT, R7, R19, PT ;  /* 0x000000130700720c */ /* 0x000fe20003f05270 */
[----:B------:R-:W-:Y:S01]  /*1f10*/  BSSY.RECONVERGENT B8, `(.L_x_36) ;  /* 0x000004a000087945 */ /* 0x000fe20003800200 */
[----:B------:R-:W-:-:S11]  /*1f20*/  IMAD.MOV.U32 R28, RZ, RZ, R8 ;  /* 0x000000ffff1c7224 */ /* 0x000fd600078e0008 */
[----:B012---:R-:W-:Y:S05]  /*1f30*/  @!P0 BRA `(.L_x_37) ;  /* 0x0000000000908947 */ /* 0x007fea0003800000 */
[----:B------:R-:W-:Y:S01]  /*1f40*/  ISETP.NE.AND P0, PT, R28, RZ, PT ;  /* 0x000000ff1c00720c */ /* 0x000fe20003f05270 */
[----:B------:R-:W-:Y:S01]  /*1f50*/  BSSY.RECONVERGENT B7, `(.L_x_38) ;  /* 0x0000021000077945 */ /* 0x000fe20003800200 */
[----:B------:R-:W-:-:S11]  /*1f60*/  IMAD.MOV.U32 R27, RZ, RZ, RZ ;  /* 0x000000ffff1b7224 */ /* 0x000fd600078e00ff */
[----:B------:R-:W-:Y:S05]  /*1f70*/  @!P0 BRA `(.L_x_39) ;  /* 0x0000000000788947 */ /* 0x000fea0003800000 */
[----:B------:R-:W-:Y:S02]  /*1f80*/  VIADD R2, R7, 0x1 ;  /* 0x0000000107027836 */ /* 0x000fe40000000000 */
[----:B------:R-:W-:-:S07]  /*1f90*/  IMAD.MOV.U32 R27, RZ, RZ, RZ ;  /* 0x000000ffff1b7224 */ /* 0x000fce00078e00ff */
.L_x_42:
[C---:B------:R-:W-:Y:S01]  /*1fa0*/  IADD3 R3, PT, PT, -R28.reuse, RZ, RZ ;  /* 0x000000ff1c037210 */ /* 0x040fe20007ffe1ff */
[----:B------:R-:W-:Y:S03]  /*1fb0*/  BSSY.RECONVERGENT B6, `(.L_x_40) ;  /* 0x0000018000067945 */ /* 0x000fe60003800200 */
[----:B------:R-:W-:-:S04]  /*1fc0*/  LOP3.LUT R3, R28, R3, RZ, 0xc0, !PT ;  /* 0x000000031c037212 */ /* 0x000fc800078ec0ff */
[C---:B------:R-:W-:Y:S02]  /*1fd0*/  LOP3.LUT R4, R3.reuse, R26, RZ, 0xfc, !PT ;  /* 0x0000001a03047212 */ /* 0x040fe400078efcff */
[C---:B------:R-:W-:Y:S02]  /*1fe0*/  LOP3.LUT R5, R3.reuse, R25, RZ, 0xfc, !PT ;  /* 0x0000001903057212 */ /* 0x040fe400078efcff */
[----:B------:R-:W-:Y:S01]  /*1ff0*/  LOP3.LUT R6, R3, R24, RZ, 0xfc, !PT ;  /* 0x0000001803067212 */ /* 0x000fe200078efcff */
[----:B------:R-:W-:Y:S01]  /*2000*/  IMAD.SHL.U32 R4, R4, 0x2, RZ ;  /* 0x0000000204047824 */ /* 0x000fe200078e00ff */
[----:B------:R-:W-:Y:S01]  /*2010*/  SHF.R.S32.HI R5, RZ, 0x1, R5 ;  /* 0x00000001ff057819 */ /* 0x000fe20000011405 */
[----:B------:R-:W-:-:S03]  /*2020*/  VIADD R3, R28, 0xffffffff ;  /* 0xffffffff1c037836 */ /* 0x000fc60000000000 */
[----:B------:R-:W-:Y:S02]  /*2030*/  LOP3.LUT R0, R4, R5, R6, 0xfe, !PT ;  /* 0x0000000504007212 */ /* 0x000fe400078efe06 */
[----:B------:R-:W-:Y:S02]  /*2040*/  LOP3.LUT R28, R3, R28, RZ, 0xc0, !PT ;  /* 0x0000001c031c7212 */ /* 0x000fe400078ec0ff */
[----:B------:R-:W-:-:S04]  /*2050*/  LOP3.LUT R0, RZ, R0, RZ, 0x33, !PT ;  /* 0x00000000ff007212 */ /* 0x000fc800078e33ff */
[----:B------:R-:W-:-:S13]  /*2060*/  LOP3.LUT P0, R8, R17, RZ, R0, 0xa0, !PT ;  /* 0x000000ff11087212 */ /* 0x000fda000780a000 */
[----:B------:R-:W-:Y:S05]  /*2070*/  @!P0 BRA `(.L_x_41) ;  /* 0x00000000002c8947 */ /* 0x000fea0003800000 */
[----:B------:R-:W-:Y:S01]  /*2080*/  IMAD.MOV.U32 R7, RZ, RZ, R2 ;  /* 0x000000ffff077224 */ /* 0x000fe200078e0002 */
[----:B------:R-:W-:Y:S01]  /*2090*/  MOV R11, R19 ;  /* 0x00000013000b7202 */ /* 0x000fe20000000f00 */
[----:B------:R-:W-:Y:S01]  /*20a0*/  IMAD.MOV.U32 R9, RZ, RZ, R23 ;  /* 0x000000ffff097224 */ /* 0x000fe200078e0017 */
[----:B------:R-:W-:Y:S01]  /*20b0*/  MOV R20, 0x2120 ;  /* 0x0000212000147802 */ /* 0x000fe20000000f00 */
[----:B------:R-:W-:Y:S02]  /*20c0*/  IMAD.MOV.U32 R10, RZ, RZ, R22 ;  /* 0x000000ffff0a7224 */ /* 0x000fe400078e0016 */
[----:B------:R-:W-:Y:S02]  /*20d0*/  IMAD.MOV.U32 R12, RZ, RZ, R18 ;  /* 0x000000ffff0c7224 */ /* 0x000fe400078e0012 */
[----:B------:R-:W-:Y:S02]  /*20e0*/  IMAD.MOV.U32 R13, RZ, RZ, R17 ;  /* 0x000000ffff0d7224 */ /* 0x000fe400078e0011 */
[----:B------:R-:W-:-:S02]  /*20f0*/  IMAD.MOV.U32 R14, RZ, RZ, R16 ;  /* 0x000000ffff0e7224 */ /* 0x000fc400078e0010 */
[----:B------:R-:W-:-:S07]  /*2100*/  IMAD.MOV.U32 R21, RZ, RZ, 0x0 ;  /* 0x00000000ff157424 */ /* 0x000fce00078e00ff */
[----:B------:R-:W-:Y:S05]  /*2110*/  CALL.REL.NOINC `($_Z19execSolutionsKernelP13ConstellationPjii$_Z10SQBkBlBjrBiiiiiiiiiii) ;  /* 0xfffffffc00007944 */ /* 0x000fea0003c3ffff */
[----:B------:R-:W-:-:S07]  /*2120*/  IMAD.IADD R27, R27, 0x1, R4 ;  /* 0x000000011b1b7824 */ /* 0x000fce00078e0204 */
.L_x_41:
[----:B------:R-:W-:Y:S05]  /*2130*/  BSYNC.RECONVERGENT B6 ;  /* 0x0000000000067941 */ /* 0x000fea0003800200 */
.L_x_40:
[----:B------:R-:W-:-:S13]  /*2140*/  ISETP.NE.AND P0, PT, R28, RZ, PT ;  /* 0x000000ff1c00720c */ /* 0x000fda0003f05270 */
[----:B------:R-:W-:Y:S05]  /*2150*/  @P0 BRA `(.L_x_42) ;  /* 0xfffffffc00900947 */ /* 0x000fea000383ffff */
.L_x_39:
[----:B------:R-:W-:Y:S05]  /*2160*/  BSYNC.RECONVERGENT B7 ;  /* 0x0000000000077941 */ /* 0x000fea0003800200 */
.L_x_38:
[----:B------:R-:W-:Y:S05]  /*2170*/  BRA `(.L_x_43) ;  /* 0x00000000008c7947 */ /* 0x000fea0003800000 */
.L_x_37:
[----:B------:R-:W-:Y:S01]  /*2180*/  ISETP.NE.AND P0, PT, R28, RZ, PT ;  /* 0x000000ff1c00720c */ /* 0x000fe20003f05270 */
[----:B------:R-:W-:-:S12]  /*2190*/  HFMA2 R27, -RZ, RZ, 0, 0 ;  /* 0x00000000ff1b7431 */ /* 0x000fd800000001ff */
[----:B------:R-:W-:Y:S05]  /*21a0*/  @!P0 BRA `(.L_x_43) ;  /* 0x0000000000808947 */ /* 0x000fea0003800000 */
[----:B------:R-:W-:Y:S02]  /*21b0*/  VIADD R16, R16, 0xfffffffd ;  /* 0xfffffffd10107836 */ /* 0x000fe40000000000 */
[----:B------:R-:W-:Y:S02]  /*21c0*/  IMAD.MOV.U32 R3, RZ, RZ, 0x1 ;  /* 0x00000001ff037424 */ /* 0x000fe400078e00ff */
[----:B------:R-:W-:Y:S02]  /*21d0*/  VIADD R2, R7, 0x2 ;  /* 0x0000000207027836 */ /* 0x000fe40000000000 */
[----:B------:R-:W-:Y:S01]  /*21e0*/  IMAD.MOV.U32 R27, RZ, RZ, RZ ;  /* 0x000000ffff1b7224 */ /* 0x000fe200078e00ff */
[----:B------:R-:W-:-:S07]  /*21f0*/  SHF.L.U32 R16, R3, R16, RZ ;  /* 0x0000001003107219 */ /* 0x000fce00000006ff */
.L_x_46:
[----:B------:R-:W-:Y:S01]  /*2200*/  IMAD.MOV R3, RZ, RZ, -R28 ;  /* 0x000000ffff037224 */ /* 0x000fe200078e0a1c */
[----:B------:R-:W-:Y:S04]  /*2210*/  BSSY.RECONVERGENT B6, `(.L_x_44) ;  /* 0x0000017000067945 */ /* 0x000fe80003800200 */
[----:B------:R-:W-:-:S04]  /*2220*/  LOP3.LUT R3, R28, R3, RZ, 0xc0, !PT ;  /* 0x000000031c037212 */ /* 0x000fc800078ec0ff */
[C---:B------:R-:W-:Y:S02]  /*2230*/  LOP3.LUT R5, R3.reuse, R25, RZ, 0xfc, !PT ;  /* 0x0000001903057212 */ /* 0x040fe400078efcff */
[C---:B------:R-:W-:Y:S02]  /*2240*/  LOP3.LUT R4, R3.reuse, R26, RZ, 0xfc, !PT ;  /* 0x0000001a03047212 */ /* 0x040fe400078efcff */
[----:B------:R-:W-:Y:S02]  /*2250*/  SHF.R.S32.HI R5, RZ, 0x2, R5 ;  /* 0x00000002ff057819 */ /* 0x000fe40000011405 */
[----:B------:R-:W-:Y:S01]  /*2260*/  LOP3.LUT R6, R3, R24, RZ, 0xfc, !PT ;  /* 0x0000001803067212 */ /* 0x000fe200078efcff */
[----:B------:R-:W-:Y:S01]  /*2270*/  VIADD R3, R28, 0xffffffff ;  /* 0xffffffff1c037836 */ /* 0x000fe20000000000 */
[----:B------:R-:W-:Y:S02]  /*2280*/  SHF.L.U32 R4, R4, 0x2, RZ ;  /* 0x0000000204047819 */ /* 0x000fe400000006ff */
[----:B------:R-:W-:-:S02]  /*2290*/  LOP3.LUT R5, R5, R16, RZ, 0xfc, !PT ;  /* 0x0000001005057212 */ /* 0x000fc400078efcff */
[----:B------:R-:W-:Y:S02]  /*22a0*/  LOP3.LUT R28, R3, R28, RZ, 0xc0, !PT ;  /* 0x0000001c031c7212 */ /* 0x000fe400078ec0ff */
[----:B------:R-:W-:-:S04]  /*22b0*/  LOP3.LUT R0, R5, R4, R6, 0xfe, !PT ;  /* 0x0000000405007212 */ /* 0x000fc800078efe06 */
        /* <DEDUP_REMOVED lines=9> */
[----:B------:R-:W-:-:S07]  /*2350*/  IMAD.MOV.U32 R21, RZ, RZ, 0x0 ;  /* 0x00000000ff157424 */ /* 0x000fce00078e00ff */
[----:B------:R-:W-:Y:S05]  /*2360*/  CALL.REL.NOINC `($_Z19execSolutionsKernelP13ConstellationPjii$_Z8SQBlBjrBiiiiiiiiiii) ;  /* 0x0000006c004c7944 */ /* 0x000fea0003c00000 */
[----:B------:R-:W-:-:S07]  /*2370*/  IMAD.IADD R27, R27, 0x1, R4 ;  /* 0x000000011b1b7824 */ /* 0x000fce00078e0204 */
.L_x_45:
[----:B------:R-:W-:Y:S05]  /*2380*/  BSYNC.RECONVERGENT B6 ;  /* 0x0000000000067941 */ /* 0x000fea0003800200 */
.L_x_44:
[----:B------:R-:W-:-:S13]  /*2390*/  ISETP.NE.AND P0, PT, R28, RZ, PT ;  /* 0x000000ff1c00720c */ /* 0x000fda0003f05270 */
[----:B------:R-:W-:Y:S05]  /*23a0*/  @P0 BRA `(.L_x_46) ;  /* 0xfffffffc00940947 */ /* 0x000fea000383ffff */
.L_x_43:
[----:B------:R-:W-:Y:S05]  /*23b0*/  BSYNC.RECONVERGENT B8 ;  /* 0x0000000000087941 */ /* 0x000fea0003800200 */
.L_x_36:
[----:B------:R-:W2:Y:S01]  /*23c0*/  LDL R20, [R1+0x14] ;  /* 0x0000140001147983 */ /* 0x000ea20000100800 */
[----:B------:R0:W-:Y:S05]  /*23d0*/  BMOV.32 B6, R29 ;  /* 0x0000001d06007356 */ /* 0x0001ea0000000000 */
[----:B------:R-:W2:Y:S01]  /*23e0*/  LDL R21, [R1+0x18] ;  /* 0x0000180001157983 */ /* 0x000ea20000100800 */
[----:B------:R1:W-:Y:S05]  /*23f0*/  BMOV.32 B7, R30 ;  /* 0x0000001e07007356 */ /* 0x0003ea0000000000 */
[----:B------:R3:W-:Y:S05]  /*2400*/  BMOV.32 B8, R31 ;  /* 0x0000001f08007356 */ /* 0x0007ea0000000000 */
[----:B------:R-:W-:Y:S01]  /*2410*/  IMAD.MOV.U32 R4, RZ, RZ, R27 ;  /* 0x000000ffff047224 */ /* 0x000fe200078e001b */
[----:B------:R-:W2:Y:S04]  /*2420*/  LDL R2, [R1] ;  /* 0x0000000001027983 */ /* 0x000ea80000100800 */
[----:B------:R-:W2:Y:S04]  /*2430*/  LDL R16, [R1+0x4] ;  /* 0x0000040001107983 */ /* 0x000ea80000100800 */
        /* <DEDUP_REMOVED lines=10> */
[----:B0-----:R-:W2:Y:S04]  /*24e0*/  LDL R29, [R1+0x38] ;  /* 0x00003800011d7983 */ /* 0x001ea80000100800 */
[----:B-1----:R-:W2:Y:S04]  /*24f0*/  LDL R30, [R1+0x3c] ;  /* 0x00003c00011e7983 */ /* 0x002ea80000100800 */
[----:B---3--:R0:W2:Y:S02]  /*2500*/  LDL R31, [R1+0x40] ;  /* 0x00004000011f7983 */ /* 0x0080a40000100800 */
[----:B0-----:R-:W-:Y:S01]  /*2510*/  VIADD R1, R1, 0x48 ;  /* 0x0000004801017836 */ /* 0x001fe20000000000 */
[----:B--2---:R-:W-:Y:S06]  /*2520*/  RET.REL.NODEC R20 `(_Z19execSolutionsKernelP13ConstellationPjii) ;  /* 0xffffffd814b47950 */ /* 0x004fec0003c3ffff */
        .type           $_Z19execSolutionsKernelP13ConstellationPjii$_Z10SQBlBkBjrBiiiiiiiiiii,@function
        .size           $_Z19execSolutionsKernelP13ConstellationPjii$_Z10SQBlBkBjrBiiiiiiiiiii,($_Z19execSolutionsKernelP13ConstellationPjii$_Z12SQBjlBklBjrBiiiiiiiiiii - $_Z19execSolutionsKernelP13ConstellationPjii$_Z10SQBlBkBjrBiiiiiiiiiii)
$_Z19execSolutionsKernelP13ConstellationPjii$_Z10SQBlBkBjrBiiiiiiiiiii:
        /* <DEDUP_REMOVED lines=17> */
[----:B----4-:R-:W-:-:S03]  /*2640*/  IMAD.MOV.U32 R25, RZ, RZ, R5 ;  /* 0x000000ffff197224 */ /* 0x010fc600078e0005 */
[----:B------:R4:W-:Y:S01]  /*2650*/  STL [R1+0x1c], R22 ;  /* 0x00001c1601007387 */ /* 0x0009e20000100800 */
[----:B-----5:R-:W-:-:S03]  /*2660*/  MOV R24, R6 ;  /* 0x0000000600187202 */ /* 0x020fc60000000f00 */
[----:B------:R5:W-:Y:S01]  /*2670*/  STL [R1+0x10], R19 ;  /* 0x0000101301007387 */ /* 0x000be20000100800 */
[----:B---3--:R-:W-:-:S03]  /*2680*/  IMAD.MOV.U32 R23, RZ, RZ, R9 ;  /* 0x000000ffff177224 */ /* 0x008fc600078e0009 */
[----:B------:R3:W-:Y:S01]  /*2690*/  STL [R1+0xc], R18 ;  /* 0x00000c1201007387 */ /* 0x0007e20000100800 */
[----:B----4-:R-:W-:-:S03]  /*26a0*/  IMAD.MOV.U32 R22, RZ, RZ, R10 ;  /* 0x000000ffff167224 */ /* 0x010fc600078e000a */
[----:B------:R4:W-:Y:S01]  /*26b0*/  STL [R1+0x8], R17 ;  /* 0x0000081101007387 */ /* 0x0009e20000100800 */
[----:B-----5:R-:W-:-:S03]  /*26c0*/  IMAD.MOV.U32 R19, RZ, RZ, R11 ;  /* 0x000000ffff137224 */ /* 0x020fc600078e000b */
[----:B------:R5:W-:Y:S01]  /*26d0*/  STL [R1+0x4], R16 ;  /* 0x0000041001007387 */ /* 0x000be20000100800 */
[----:B---3--:R-:W-:Y:S02]  /*26e0*/  IMAD.MOV.U32 R18, RZ, RZ, R12 ;  /* 0x000000ffff127224 */ /* 0x008fe400078e000c */
[----:B----4-:R-:W-:Y:S01]  /*26f0*/  IMAD.MOV.U32 R17, RZ, RZ, R13 ;  /* 0x000000ffff117224 */ /* 0x010fe200078e000d */
[----:B-----5:R-:W-:Y:S02]  /*2700*/  MOV R16, R14 ;  /* 0x0000000e00107202 */ /* 0x020fe40000000f00 */
        /* <DEDUP_REMOVED lines=8> */
[----:B------:R-:W-:Y:S02]  /*2790*/  HFMA2 R27, -RZ, RZ, 0, 0 ;  /* 0x00000000ff1b7431 */ /* 0x000fe400000001ff */
[----:B------:R-:W-:-:S07]  /*27a0*/  VIADD R2, R7, 0x1 ;  /* 0x0000000107027836 */ /* 0x000fce0000000000 */
.L_x_53:
[----:B------:R-:W-:Y:S01]  /*27b0*/  IMAD.MOV R3, RZ, RZ, -R28 ;  /* 0x000000ffff037224 */ /* 0x000fe200078e0a1c */
[----:B------:R-:W-:Y:S04]  /*27c0*/  BSSY.RECONVERGENT B6, `(.L_x_51) ;  /* 0x0000018000067945 */ /* 0x000fe80003800200 */
        /* <DEDUP_REMOVED lines=21> */
[----:B------:R-:W-:Y:S05]  /*2920*/  CALL.REL.NOINC `($_Z19execSolutionsKernelP13ConstellationPjii$_Z10SQBlBkBjrBiiiiiiiiiii) ;  /* 0xfffffffc00007944 */ /* 0x000fea0003c3ffff */
[----:B------:R-:W-:-:S07]  /*2930*/  IADD3 R27, PT, PT, R27, R4, RZ ;  /* 0x000000041b1b7210 */ /* 0x000fce0007ffe0ff */
.L_x_52:
[----:B------:R-:W-:Y:S05]  /*2940*/  BSYNC.RECONVERGENT B6 ;  /* 0x0000000000067941 */ /* 0x000fea0003800200 */
.L_x_51:
[----:B------:R-:W-:-:S13]  /*2950*/  ISETP.NE.AND P0, PT, R28, RZ, PT ;  /* 0x000000ff1c00720c */ /* 0x000fda0003f05270 */
[----:B------:R-:W-:Y:S05]  /*2960*/  @P0 BRA `(.L_x_53) ;  /* 0xfffffffc00900947 */ /* 0x000fea000383ffff */
.L_x_50:
[----:B------:R-:W-:Y:S05]  /*2970*/  BSYNC.RECONVERGENT B7 ;  /* 0x0000000000077941 */ /* 0x000fea0003800200 */
.L_x_49:
[----:B------:R-:W-:Y:S05]  /*2980*/  BRA `(.L_x_54) ;  /* 0x0000000000847947 */ /* 0x000fea0003800000 */
.L_x_48:
[----:B------:R-:W-:Y:S01]  /*2990*/  ISETP.NE.AND P0, PT, R28, RZ, PT ;  /* 0x000000ff1c00720c */ /* 0x000fe20003f05270 */
[----:B------:R-:W-:-:S12]  /*29a0*/  IMAD.MOV.U32 R27, RZ, RZ, RZ ;  /* 0x000000ffff1b7224 */ /* 0x000fd800078e00ff */
[----:B------:R-:W-:Y:S05]  /*29b0*/  @!P0 BRA `(.L_x_54) ;  /* 0x0000000000788947 */ /* 0x000fea0003800000 */
[----:B------:R-:W-:Y:S02]  /*29c0*/  VIADD R2, R7, 0x2 ;  /* 0x0000000207027836 */ /* 0x000fe40000000000 */
[----:B------:R-:W-:-:S07]  /*29d0*/  IMAD.MOV.U32 R27, RZ, RZ, RZ ;  /* 0x000000ffff1b7224 */ /* 0x000fce00078e00ff */
.L_x_57:
[----:B------:R-:W-:Y:S01]  /*29e0*/  IMAD.MOV R3, RZ, RZ, -R28 ;  /* 0x000000ffff037224 */ /* 0x000fe200078e0a1c */
[----:B------:R-:W-:Y:S04]  /*29f0*/  BSSY.RECONVERGENT B6, `(.L_x_55) ;  /* 0x0000018000067945 */ /* 0x000fe80003800200 */
[----:B------:R-:W-:-:S04]  /*2a00*/  LOP3.LUT R3, R28, R3, RZ, 0xc0, !PT ;  /* 0x000000031c037212 */ /* 0x000fc800078ec0ff */
[C---:B------:R-:W-:Y:S02]  /*2a10*/  LOP3.LUT R4, R3.reuse, R26, RZ, 0xfc, !PT ;  /* 0x0000001a03047212 */ /* 0x040fe400078efcff */
[C---:B------:R-:W-:Y:S02]  /*2a20*/  LOP3.LUT R5, R3.reuse, R25, RZ, 0xfc, !PT ;  /* 0x0000001903057212 */ /* 0x040fe400078efcff */
[----:B------:R-:W-:Y:S01]  /*2a30*/  LOP3.LUT R6, R3, R24, RZ, 0xfc, !PT ;  /* 0x0000001803067212 */ /* 0x000fe200078efcff */
[----:B------:R-:W-:Y:S01]  /*2a40*/  IMAD.SHL.U32 R4, R4, 0x4, RZ ;  /* 0x0000000404047824 */ /* 0x000fe200078e00ff */
[----:B------:R-:W-:Y:S02]  /*2a50*/  SHF.R.S32.HI R5, RZ, 0x2, R5 ;  /* 0x00000002ff057819 */ /* 0x000fe40000011405 */
[----:B------:R-:W-:Y:S02]  /*2a60*/  IADD3 R3, PT, PT, R28, -0x1, RZ ;  /* 0xffffffff1c037810 */ /* 0x000fe40007ffe0ff */
[----:B------:R-:W-:-:S02]  /*2a70*/  LOP3.LUT R0, R4, R5, R6, 0xfe, !PT ;  /* 0x0000000504007212 */ /* 0x000fc400078efe06 */
[----:B------:R-:W-:Y:S02]  /*2a80*/  LOP3.LUT R28, R3, R28, RZ, 0xc0, !PT ;  /* 0x0000001c031c7212 */ /* 0x000fe400078ec0ff */
[----:B------:R-:W-:-:S04]  /*2a90*/  LOP3.LUT R0, R0, R17, RZ, 0xc, !PT ;  /* 0x0000001100007212 */ /* 0x000fc800078e0cff */
[----:B------:R-:W-:-:S13]  /*2aa0*/  LOP3.LUT P0, R8, R0, 0x7ffffffe, RZ, 0xc0, !PT ;  /* 0x7ffffffe00087812 */ /* 0x000fda000780c0ff */
[----:B------:R-:W-:Y:S05]  /*2ab0*/  @!P0 BRA `(.L_x_56) ;  /* 0x00000000002c8947 */ /* 0x000fea0003800000 */
[----:B------:R-:W-:Y:S01]  /*2ac0*/  VIADD R4, R4, 0x1 ;  /* 0x0000000104047836 */ /* 0x000fe20000000000 */
        /* <DEDUP_REMOVED lines=8> */
[----:B------:R-:W-:Y:S05]  /*2b50*/  CALL.REL.NOINC `($_Z19execSolutionsKernelP13ConstellationPjii$_Z8SQBkBjrBiiiiiiiiiii) ;  /* 0x0000005c00607944 */ /* 0x000fea0003c00000 */
[----:B------:R-:W-:-:S07]  /*2b60*/  IMAD.IADD R27, R27, 0x1, R4 ;  /* 0x000000011b1b7824 */ /* 0x000fce00078e0204 */
.L_x_56:
[----:B------:R-:W-:Y:S05]  /*2b70*/  BSYNC.RECONVERGENT B6 ;  /* 0x0000000000067941 */ /* 0x000fea0003800200 */
.L_x_55:
[----:B------:R-:W-:-:S13]  /*2b80*/  ISETP.NE.AND P0, PT, R28, RZ, PT ;  /* 0x000000ff1c00720c */ /* 0x000fda0003f05270 */
[----:B------:R-:W-:Y:S05]  /*2b90*/  @P0 BRA `(.L_x_57) ;  /* 0xfffffffc00900947 */ /* 0x000fea000383ffff */
.L_x_54:
[----:B------:R-:W-:Y:S05]  /*2ba0*/  BSYNC.RECONVERGENT B8 ;  /* 0x0000000000087941 */ /* 0x000fea0003800200 */
.L_x_47:
        /* <DEDUP_REMOVED lines=23> */
        .type           $_Z19execSolutionsKernelP13ConstellationPjii$_Z12SQBjlBklBjrBiiiiiiiiiii,@function
        .size           $_Z19execSolutionsKernelP13ConstellationPjii$_Z12SQBjlBklBjrBiiiiiiiiiii,($_Z19execSolutionsKernelP13ConstellationPjii$_Z12SQBjlBlkBjrBiiiiiiiiiii - $_Z19execSolutionsKernelP13ConstellationPjii$_Z12SQBjlBklBjrBiiiiiiiiiii)
$_Z19execSolutionsKernelP13ConstellationPjii$_Z12SQBjlBklBjrBiiiiiiiiiii:
[----:B------:R-:W-:-:S05]  /*2d20*/  IADD3 R1, PT, PT, R1, -0x40, RZ ;  /* 0xffffffc001017810 */ /* 0x000fca0007ffe0ff */
        /* <DEDUP_REMOVED lines=24> */
[----:B-----5:R-:W-:Y:S02]  /*2eb0*/  IMAD.MOV.U32 R18, RZ, RZ, R11 ;  /* 0x000000ffff127224 */ /* 0x020fe400078e000b */
[----:B---3--:R-:W-:Y:S02]  /*2ec0*/  IMAD.MOV.U32 R17, RZ, RZ, R12 ;  /* 0x000000ffff117224 */ /* 0x008fe400078e000c */
[----:B----4-:R-:W-:-:S04]  /*2ed0*/  IMAD.MOV.U32 R16, RZ, RZ, R13 ;  /* 0x000000ffff107224 */ /* 0x010fc800078e000d */
[----:B------:R-:W-:Y:S01]  /*2ee0*/  VIADD R2, R16, 0xffffffff ;  /* 0xffffffff10027836 */ /* 0x000fe20000000000 */
[----:B------:R-:W-:Y:S03]  /*2ef0*/  BSSY.RECONVERGENT B8, `(.L_x_58) ;  /* 0x000003d000087945 */ /* 0x000fe60003800200 */
[----:B------:R-:W-:-:S05]  /*2f00*/  IMAD.IADD R0, R2, 0x1, -R22 ;  /* 0x0000000102007824 */ /* 0x000fca00078e0a16 */
[----:B------:R-:W-:-:S13]  /*2f10*/  ISETP.NE.AND P0, PT, R7, R0, PT ;  /* 0x000000000700720c */ /* 0x000fda0003f05270 */
[----:B012---:R-:W-:Y:S05]  /*2f20*/  @!P0 BRA `(.L_x_59) ;  /* 0x0000000000948947 */ /* 0x007fea0003800000 */
[----:B------:R-:W-:Y:S01]  /*2f30*/  IMAD.MOV.U32 R26, RZ, RZ, R8 ;  /* 0x000000ffff1a7224 */ /* 0x000fe200078e0008 */
[----:B------:R-:W-:Y:S01]  /*2f40*/  BSSY.RECONVERGENT B7, `(.L_x_60) ;  /* 0x0000022000077945 */ /* 0x000fe20003800200 */
[----:B------:R-:W-:-:S03]  /*2f50*/  HFMA2 R27, -RZ, RZ, 0, 0 ;  /* 0x00000000ff1b7431 */ /* 0x000fc600000001ff */
[----:B------:R-:W-:-:S13]  /*2f60*/  ISETP.NE.AND P0, PT, R26, RZ, PT ;  /* 0x000000ff1a00720c */ /* 0x000fda0003f05270 */
[----:B------:R-:W-:Y:S05]  /*2f70*/  @!P0 BRA `(.L_x_61) ;  /* 0x0000000000788947 */ /* 0x000fea0003800000 */
[----:B------:R-:W-:Y:S02]  /*2f80*/  VIADD R2, R7, 0x1 ;  /* 0x0000000107027836 */ /* 0x000fe40000000000 */
[----:B------:R-:W-:-:S07]  /*2f90*/  IMAD.MOV.U32 R27, RZ, RZ, RZ ;  /* 0x000000ffff1b7224 */ /* 0x000fce00078e00ff */
.L_x_64:
[----:B------:R-:W-:Y:S01]  /*2fa0*/  IMAD.MOV R3, RZ, RZ, -R26 ;  /* 0x000000ffff037224 */ /* 0x000fe200078e0a1a */
[----:B------:R-:W-:Y:S04]  /*2fb0*/  BSSY.RECONVERGENT B6, `(.L_x_62) ;  /* 0x0000018000067945 */ /* 0x000fe80003800200 */
[----:B------:R-:W-:-:S04]  /*2fc0*/  LOP3.LUT R6, R26, R3, RZ, 0xc0, !PT ;  /* 0x000000031a067212 */ /* 0x000fc800078ec0ff */
[C---:B------:R-:W-:Y:S02]  /*2fd0*/  LOP3.LUT R4, R6.reuse, R25, RZ, 0xfc, !PT ;  /* 0x0000001906047212 */ /* 0x040fe400078efcff */
[C---:B------:R-:W-:Y:S02]  /*2fe0*/  LOP3.LUT R5, R6.reuse, R24, RZ, 0xfc, !PT ;  /* 0x0000001806057212 */ /* 0x040fe400078efcff */
[----:B------:R-:W-:Y:S01]  /*2ff0*/  LOP3.LUT R6, R6, R23, RZ, 0xfc, !PT ;  /* 0x0000001706067212 */ /* 0x000fe200078efcff */
[----:B------:R-:W-:Y:S01]  /*3000*/  IMAD.SHL.U32 R4, R4, 0x2, RZ ;  /* 0x0000000204047824 */ /* 0x000fe200078e00ff */
[----:B------:R-:W-:-:S04]  /*3010*/  SHF.R.U32.HI R3, RZ, 0x1, R5 ;  /* 0x00000001ff037819 */ /* 0x000fc80000011605 */
[----:B------:R-:W-:-:S04]  /*3020*/  LOP3.LUT R3, R4, R3, R6, 0xfe, !PT ;  /* 0x0000000304037212 */ /* 0x000fc800078efe06 */
[----:B------:R-:W-:Y:S01]  /*3030*/  LOP3.LUT R8, RZ, R3, RZ, 0x33, !PT ;  /* 0x00000003ff087212 */ /* 0x000fe200078e33ff */
[----:B------:R-:W-:-:S03]  /*3040*/  VIADD R3, R26, 0xffffffff ;  /* 0xffffffff1a037836 */ /* 0x000fc60000000000 */
[----:B------:R-:W-:Y:S02]  /*3050*/  LOP3.LUT P0, R8, R17, RZ, R8, 0xa0, !PT ;  /* 0x000000ff11087212 */ /* 0x000fe4000780a008 */
[----:B------:R-:W-:-:S11]  /*3060*/  LOP3.LUT R26, R3, R26, RZ, 0xc0, !PT ;  /* 0x0000001a031a7212 */ /* 0x000fd600078ec0ff */
[----:B------:R-:W-:Y:S05]  /*3070*/  @!P0 BRA `(.L_x_63) ;  /* 0x00000000002c8947 */ /* 0x000fea0003800000 */
[----:B------:R-:W-:Y:S01]  /*3080*/  HFMA2 R21, -RZ, RZ, 0, 0 ;  /* 0x00000000ff157431 */ /* 0x000fe200000001ff */
[----:B------:R-:W-:Y:S01]  /*3090*/  SHF.R.S32.HI R5, RZ, 0x1, R5 ;  /* 0x00000001ff057819 */ /* 0x000fe20000011405 */
[----:B------:R-:W-:Y:S01]  /*30a0*/  IMAD.MOV.U32 R9, RZ, RZ, R22 ;  /* 0x000000ffff097224 */ /* 0x000fe200078e0016 */
[----:B------:R-:W-:Y:S01]  /*30b0*/  MOV R7, R2 ;  /* 0x0000000200077202 */ /* 0x000fe20000000f00 */
[----:B------:R-:W-:Y:S01]  /*30c0*/  IMAD.MOV.U32 R10, RZ, RZ, R19 ;  /* 0x000000ffff0a7224 */ /* 0x000fe200078e0013 */
[----:B------:R-:W-:Y:S01]  /*30d0*/  MOV R20, 0x3120 ;  /* 0x0000312000147802 */ /* 0x000fe20000000f00 */
[----:B------:R-:W-:Y:S02]  /*30e0*/  IMAD.MOV.U32 R11, RZ, RZ, R18 ;  /* 0x000000ffff0b7224 */ /* 0x000fe400078e0012 */
[----:B------:R-:W-:Y:S02]  /*30f0*/  IMAD.MOV.U32 R12, RZ, RZ, R17 ;  /* 0x000000ffff0c7224 */ /* 0x000fe400078e0011 */
[----:B------:R-:W-:-:S07]  /*3100*/  IMAD.MOV.U32 R13, RZ, RZ, R16 ;  /* 0x000000ffff0d7224 */ /* 0x000fce00078e0010 */
[----:B------:R-:W-:Y:S05]  /*3110*/  CALL.REL.NOINC `($_Z19execSolutionsKernelP13ConstellationPjii$_Z12SQBjlBklBjrBiiiiiiiiiii) ;  /* 0xfffffffc00007944 */ /* 0x000fea0003c3ffff */
[----:B------:R-:W-:-:S07]  /*3120*/  IMAD.IADD R27, R27, 0x1, R4 ;  /* 0x000000011b1b7824 */ /* 0x000fce00078e0204 */
.L_x_63:
[----:B------:R-:W-:Y:S05]  /*3130*/  BSYNC.RECONVERGENT B6 ;  /* 0x0000000000067941 */ /* 0x000fea0003800200 */
.L_x_62:
[----:B------:R-:W-:-:S13]  /*3140*/  ISETP.NE.AND P0, PT, R26, RZ, PT ;  /* 0x000000ff1a00720c */ /* 0x000fda0003f05270 */
[----:B------:R-:W-:Y:S05]  /*3150*/  @P0 BRA `(.L_x_64) ;  /* 0xfffffffc00900947 */ /* 0x000fea000383ffff */
.L_x_61:
[----:B------:R-:W-:Y:S05]  /*3160*/  BSYNC.RECONVERGENT B7 ;  /* 0x0000000000077941 */ /* 0x000fea0003800200 */
.L_x_60:
[----:B------:R-:W-:Y:S05]  /*3170*/  BRA `(.L_x_65) ;  /* 0x0000000000507947 */ /* 0x000fea0003800000 */
.L_x_59:
[----:B------:R-:W-:Y:S02]  /*3180*/  IMAD.MOV.U32 R3, RZ, RZ, 0x1 ;  /* 0x00000001ff037424 */ /* 0x000fe400078e00ff */
[----:B------:R-:W-:Y:S02]  /*3190*/  IMAD.SHL.U32 R4, R25, 0x2, RZ ;  /* 0x0000000219047824 */ /* 0x000fe400078e00ff */
[----:B------:R-:W-:Y:S01]  /*31a0*/  IMAD.MOV.U32 R27, RZ, RZ, RZ ;  /* 0x000000ffff1b7224 */ /* 0x000fe200078e00ff */
[----:B------:R-:W-:-:S04]  /*31b0*/  SHF.L.U32 R3, R3, R2, RZ ;  /* 0x0000000203037219 */ /* 0x000fc800000006ff */
[----:B------:R-:W-:-:S04]  /*31c0*/  LOP3.LUT R3, R3, R24, RZ, 0xfc, !PT ;  /* 0x0000001803037212 */ /* 0x000fc800078efcff */
[----:B------:R-:W-:-:S04]  /*31d0*/  SHF.R.S32.HI R5, RZ, 0x1, R3 ;  /* 0x00000001ff057819 */ /* 0x000fc80000011403 */
        /* <DEDUP_REMOVED lines=11> */
[----:B------:R-:W-:-:S07]  /*3290*/  IMAD.MOV.U32 R21, RZ, RZ, 0x0 ;  /* 0x00000000ff157424 */ /* 0x000fce00078e00ff */
[----:B------:R-:W-:Y:S05]  /*32a0*/  CALL.REL.NOINC `($_Z19execSolutionsKernelP13ConstellationPjii$_Z9SQBklBjrBiiiiiiiiiii) ;  /* 0x0000008000d07944 */ /* 0x000fea0003c00000 */
[----:B------:R-:W-:-:S07]  /*32b0*/  MOV R27, R4 ;  /* 0x00000004001b7202 */ /* 0x000fce0000000f00 */
.L_x_65:
[----:B------:R-:W-:Y:S05]  /*32c0*/  BSYNC.RECONVERGENT B8 ;  /* 0x0000000000087941 */ /* 0x000fea0003800200 */
.L_x_58:
        /* <DEDUP_REMOVED lines=22> */
        .type           $_Z19execSolutionsKernelP13ConstellationPjii$_Z12SQBjlBlkBjrBiiiiiiiiiii,@function
        .size           $_Z19execSolutionsKernelP13ConstellationPjii$_Z12SQBjlBlkBjrBiiiiiiiiiii,($_Z19execSolutionsKernelP13ConstellationPjii$_Z13SQBjlBkBlBjrBiiiiiiiiiii - $_Z19execSolutionsKernelP13ConstellationPjii$_Z12SQBjlBlkBjrBiiiiiiiiiii)
$_Z19execSolutionsKernelP13ConstellationPjii$_Z12SQBjlBlkBjrBiiiiiiiiiii:
[----:B------:R-:W-:-:S05]  /*3430*/  VIADD R1, R1, 0xffffffc0 ;  /* 0xffffffc001017836 */ /* 0x000fca0000000000 */
[----:B------:R-:W-:Y:S04]  /*3440*/  STL [R1+0x30], R27 ;  /* 0x0000301b01007387 */ /* 0x000fe80000100800 */
        /* <DEDUP_REMOVED lines=10> */
[----:B------:R3:W-:Y:S01]  /*34f0*/  STL [R1+0x20], R23 ;  /* 0x0000201701007387 */ /* 0x0007e20000100800 */
[----:B--2---:R-:W-:-:S03]  /*3500*/  IMAD.MOV.U32 R24, RZ, RZ, R4 ;  /* 0x000000ffff187224 */ /* 0x004fc600078e0004 */
[----:B------:R2:W-:Y:S04]  /*3510*/  STL [R1+0x1c], R22 ;  /* 0x00001c1601007387 */ /* 0x0005e80000100800 */
[----:B------:R4:W-:Y:S01]  /*3520*/  STL [R1+0x10], R19 ;  /* 0x0000101301007387 */ /* 0x0009e20000100800 */
[----:B---3--:R-:W-:-:S03]  /*3530*/  IMAD.MOV.U32 R23, RZ, RZ, R5 ;  /* 0x000000ffff177224 */ /* 0x008fc600078e0005 */
[----:B------:R3:W-:Y:S01]  /*3540*/  STL [R1+0xc], R18 ;  /* 0x00000c1201007387 */ /* 0x0007e20000100800 */
[----:B--2---:R-:W-:-:S03]  /*3550*/  IMAD.MOV.U32 R22, RZ, RZ, R6 ;  /* 0x000000ffff167224 */ /* 0x004fc600078e0006 */
[----:B------:R2:W-:Y:S01]  /*3560*/  STL [R1+0x8], R17 ;  /* 0x0000081101007387 */ /* 0x0005e20000100800 */
[----:B----4-:R-:W-:-:S03]  /*3570*/  IMAD.MOV.U32 R19, RZ, RZ, R9 ;  /* 0x000000ffff137224 */ /* 0x010fc600078e0009 */
[----:B------:R4:W-:Y:S01]  /*3580*/  STL [R1+0x4], R16 ;  /* 0x0000041001007387 */ /* 0x0009e20000100800 */
[----:B---3--:R-:W-:Y:S01]  /*3590*/  MOV R18, R10 ;  /* 0x0000000a00127202 */ /* 0x008fe20000000f00 */
[----:B--2---:R-:W-:Y:S02]  /*35a0*/  IMAD.MOV.U32 R17, RZ, RZ, R11 ;  /* 0x000000ffff117224 */ /* 0x004fe400078e000b */
[----:B----4-:R-:W-:-:S04]  /*35b0*/  IMAD.MOV.U32 R16, RZ, RZ, R13 ;  /* 0x000000ffff107224 */ /* 0x010fc800078e000d */
[----:B------:R-:W-:Y:S01]  /*35c0*/  VIADD R2, R16, 0xffffffff ;  /* 0xffffffff10027836 */ /* 0x000fe20000000000 */
[----:B------:R-:W-:Y:S01]  /*35d0*/  BSSY.RECONVERGENT B7, `(.L_x_66) ;  /* 0x0000038000077945 */ /* 0x000fe20003800200 */
[----:B------:R-:W-:Y:S02]  /*35e0*/  IMAD.MOV.U32 R27, RZ, RZ, R8 ;  /* 0x000000ffff1b7224 */ /* 0x000fe400078e0008 */
[----:B------:R-:W-:Y:S01]  /*35f0*/  IMAD.MOV.U32 R26, RZ, RZ, R12 ;  /* 0x000000ffff1a7224 */ /* 0x000fe200078e000c */
[----:B------:R-:W-:-:S04]  /*3600*/  IADD3 R0, PT, PT, R2, -R19, RZ ;  /* 0x8000001302007210 */ /* 0x000fc80007ffe0ff */
[----:B------:R-:W-:-:S13]  /*3610*/  ISETP.NE.AND P0, PT, R7, R0, PT ;  /* 0x000000000700720c */ /* 0x000fda0003f05270 */
[----:B01----:R-:W-:Y:S05]  /*3620*/  @P0 BRA `(.L_x_67) ;  /* 0x0000000000480947 */ /* 0x003fea0003800000 */
[----:B------:R-:W-:Y:S01]  /*3630*/  IMAD.MOV.U32 R0, RZ, RZ, 0x1 ;  /* 0x00000001ff007424 */ /* 0x000fe200078e00ff */
[----:B------:R-:W-:Y:S01]  /*3640*/  MOV R10, R18 ;  /* 0x00000012000a7202 */ /* 0x000fe20000000f00 */
[----:B------:R-:W-:Y:S01]  /*3650*/  IMAD.SHL.U32 R4, R24, 0x2, RZ ;  /* 0x0000000218047824 */ /* 0x000fe200078e00ff */
[----:B------:R-:W-:Y:S01]  /*3660*/  MOV R20, 0x3730 ;  /* 0x0000373000147802 */ /* 0x000fe20000000f00 */
[----:B------:R-:W-:Y:S01]  /*3670*/  IMAD.MOV.U32 R9, RZ, RZ, R19 ;  /* 0x000000ffff097224 */ /* 0x000fe200078e0013 */
[----:B------:R-:W-:Y:S01]  /*3680*/  SHF.L.U32 R0, R0, R2, RZ ;  /* 0x0000000200007219 */ /* 0x000fe200000006ff */
[----:B------:R-:W-:Y:S02]  /*3690*/  IMAD.MOV.U32 R11, RZ, RZ, R17 ;  /* 0x000000ffff0b7224 */ /* 0x000fe400078e0011 */
[----:B------:R-:W-:Y:S01]  /*36a0*/  IMAD.MOV.U32 R13, RZ, RZ, R16 ;  /* 0x000000ffff0d7224 */ /* 0x000fe200078e0010 */
[----:B------:R-:W-:Y:S01]  /*36b0*/  LOP3.LUT R5, R0, R23, RZ, 0xfc, !PT ;  /* 0x0000001700057212 */ /* 0x000fe200078efcff */
[----:B------:R-:W-:-:S02]  /*36c0*/  IMAD.MOV.U32 R6, RZ, RZ, R22 ;  /* 0x000000ffff067224 */ /* 0x000fc400078e0016 */
[----:B------:R-:W-:Y:S01]  /*36d0*/  IMAD.MOV.U32 R12, RZ, RZ, R26 ;  /* 0x000000ffff0c7224 */ /* 0x000fe200078e001a */
[----:B------:R-:W-:Y:S01]  /*36e0*/  SHF.R.S32.HI R5, RZ, 0x1, R5 ;  /* 0x00000001ff057819 */ /* 0x000fe20000011405 */
[----:B------:R-:W-:-:S03]  /*36f0*/  IMAD.MOV.U32 R21, RZ, RZ, 0x0 ;  /* 0x00000000ff157424 */ /* 0x000fc600078e00ff */
[----:B------:R-:W-:-:S04]  /*3700*/  LOP3.LUT R3, R5, R22, R4, 0xfe, !PT ;  /* 0x0000001605037212 */ /* 0x000fc800078efe04 */
[----:B------:R-:W-:-:S07]  /*3710*/  LOP3.LUT R8, R26, R3, RZ, 0x30, !PT ;  /* 0x000000031a087212 */ /* 0x000fce00078e30ff */
[----:B------:R-:W-:Y:S05]  /*3720*/  CALL.REL.NOINC `($_Z19execSolutionsKernelP13ConstellationPjii$_Z9SQBlkBjrBiiiiiiiiiii) ;  /* 0x0000008400a47944 */ /* 0x000fea0003c00000 */
[----:B------:R-:W-:Y:S01]  /*3730*/  MOV R25, R4 ;  /* 0x0000000400197202 */ /* 0x000fe20000000f00 */
[----:B------:R-:W-:Y:S06]  /*3740*/  BRA `(.L_x_68) ;  /* 0x0000000000807947 */ /* 0x000fec0003800000 */
.L_x_67:
[----:B------:R-:W-:Y:S01]  /*3750*/  ISETP.NE.AND P0, PT, R27, RZ, PT ;  /* 0x000000ff1b00720c */ /* 0x000fe20003f05270 */
[----:B------:R-:W-:-:S12]  /*3760*/  IMAD.MOV.U32 R25, RZ, RZ, RZ ;  /* 0x000000ffff197224 */ /* 0x000fd800078e00ff */
[----:B------:R-:W-:Y:S05]  /*3770*/  @!P0 BRA `(.L_x_68) ;  /* 0x0000000000748947 */ /* 0x000fea0003800000 */
[----:B------:R-:W-:Y:S02]  /*3780*/  VIADD R2, R7, 0x1 ;  /* 0x0000000107027836 */ /* 0x000fe40000000000 */
[----:B------:R-:W-:-:S07]  /*3790*/  IMAD.MOV.U32 R25, RZ, RZ, RZ ;  /* 0x000000ffff197224 */ /* 0x000fce00078e00ff */
.L_x_71:
[----:B------:R-:W-:Y:S01]  /*37a0*/  IMAD.MOV R0, RZ, RZ, -R27 ;  /* 0x000000ffff007224 */ /* 0x000fe200078e0a1b */
[----:B------:R-:W-:Y:S04]  /*37b0*/  BSSY.RECONVERGENT B6, `(.L_x_69) ;  /* 0x0000017000067945 */ /* 0x000fe80003800200 */
[C---:B------:R-:W-:Y:S02]  /*37c0*/  LOP3.LUT R3, R27.reuse, R0, RZ, 0xc0, !PT ;  /* 0x000000001b037212 */ /* 0x040fe400078ec0ff */
[----:B------:R-:W-:Y:S02]  /*37d0*/  IADD3 R0, PT, PT, R27, -0x1, RZ ;  /* 0xffffffff1b007810 */ /* 0x000fe40007ffe0ff */
[C---:B------:R-:W-:Y:S02]  /*37e0*/  LOP3.LUT R4, R3.reuse, R24, RZ, 0xfc, !PT ;  /* 0x0000001803047212 */ /* 0x040fe400078efcff */
[----:B------:R-:W-:-:S02]  /*37f0*/  LOP3.LUT R5, R3, R23, RZ, 0xfc, !PT ;  /* 0x0000001703057212 */ /* 0x000fc400078efcff */
[----:B------:R-:W-:Y:S01]  /*3800*/  LOP3.LUT R6, R3, R22, RZ, 0xfc, !PT ;  /* 0x0000001603067212 */ /* 0x000fe200078efcff */
[----:B------:R-:W-:Y:S01]  /*3810*/  IMAD.SHL.U32 R4, R4, 0x2, RZ ;  /* 0x0000000204047824 */ /* 0x000fe200078e00ff */
[----:B------:R-:W-:Y:S02]  /*3820*/  SHF.R.S32.HI R5, RZ, 0x1, R5 ;  /* 0x00000001ff057819 */ /* 0x000fe40000011405 */
[----:B------:R-:W-:Y:S02]  /*3830*/  LOP3.LUT R27, R0, R27, RZ, 0xc0, !PT ;  /* 0x0000001b001b7212 */ /* 0x000fe400078ec0ff */
[----:B------:R-:W-:-:S04]  /*3840*/  LOP3.LUT R3, R4, R5, R6, 0xfe, !PT ;  /* 0x0000000504037212 */ /* 0x000fc800078efe06 */
        /* <DEDUP_REMOVED lines=11> */
[----:B------:R-:W-:Y:S05]  /*3900*/  CALL.REL.NOINC `($_Z19execSolutionsKernelP13ConstellationPjii$_Z12SQBjlBlkBjrBiiiiiiiiiii) ;  /* 0xfffffff800c87944 */ /* 0x000fea0003c3ffff */
[----:B------:R-:W-:-:S07]  /*3910*/  IMAD.IADD R25, R25, 0x1, R4 ;  /* 0x0000000119197824 */ /* 0x000fce00078e0204 */
.L_x_70:
[----:B------:R-:W-:Y:S05]  /*3920*/  BSYNC.RECONVERGENT B6 ;  /* 0x0000000000067941 */ /* 0x000fea0003800200 */
.L_x_69:
[----:B------:R-:W-:-:S13]  /*3930*/  ISETP.NE.AND P0, PT, R27, RZ, PT ;  /* 0x000000ff1b00720c */ /* 0x000fda0003f05270 */
[----:B------:R-:W-:Y:S05]  /*3940*/  @P0 BRA `(.L_x_71) ;  /* 0xfffffffc00940947 */ /* 0x000fea000383ffff */
.L_x_68:
[----:B------:R-:W-:Y:S05]  /*3950*/  BSYNC.RECONVERGENT B7 ;  /* 0x0000000000077941 */ /* 0x000fea0003800200 */
.L_x_66:
[----:B------:R-:W2:Y:S01]  /*3960*/  LDL R20, [R1+0x14] ;  /* 0x0000140001147983 */ /* 0x000ea20000100800 */
[----:B------:R0:W-:Y:S05]  /*3970*/  BMOV.32 B6, R28 ;  /* 0x0000001c06007356 */ /* 0x0001ea0000000000 */
[----:B------:R-:W2:Y:S01]  /*3980*/  LDL R21, [R1+0x18] ;  /* 0x0000180001157983 */ /* 0x000ea20000100800 */
        /* <DEDUP_REMOVED lines=14> */
[----:B-1----:R0:W2:Y:S02]  /*3a70*/  LDL R29, [R1+0x38] ;  /* 0x00003800011d7983 */ /* 0x0020a40000100800 */
[----:B0-----:R-:W-:Y:S01]  /*3a80*/  VIADD R1, R1, 0x40 ;  /* 0x0000004001017836 */ /* 0x001fe20000000000 */
[----:B--2---:R-:W-:Y:S06]  /*3a90*/  RET.REL.NODEC R20 `(_Z19execSolutionsKernelP13ConstellationPjii) ;  /* 0xffffffc414587950 */ /* 0x004fec0003c3ffff */
        .type           $_Z19execSolutionsKernelP13ConstellationPjii$_Z13SQBjlBkBlBjrBiiiiiiiiiii,@function
        .size           $_Z19execSolutionsKernelP13ConstellationPjii$_Z13SQBjlBkBlBjrBiiiiiiiiiii,($_Z19execSolutionsKernelP13ConstellationPjii$_Z13SQBjlBlBkBjrBiiiiiiiiiii - $_Z19execSolutionsKernelP13ConstellationPjii$_Z13SQBjlBkBlBjrBiiiiiiiiiii)
$_Z19execSolutionsKernelP13ConstellationPjii$_Z13SQBjlBkBlBjrBiiiiiiiiiii:
        /* <DEDUP_REMOVED lines=19> */
[----:B-----5:R-:W-:-:S03]  /*3bd0*/  IMAD.MOV.U32 R24, RZ, RZ, R6 ;  /* 0x000000ffff187224 */ /* 0x020fc600078e0006 */
[----:B------:R5:W-:Y:S01]  /*3be0*/  STL [R1+0x10], R19 ;  /* 0x0000101301007387 */ /* 0x000be20000100800 */
[----:B---3--:R-:W-:-:S03]  /*3bf0*/  MOV R23, R9 ;  /* 0x0000000900177202 */ /* 0x008fc60000000f00 */
[----:B------:R3:W-:Y:S01]  /*3c00*/  STL [R1+0xc], R18 ;  /* 0x00000c1201007387 */ /* 0x0007e20000100800 */
[----:B----4-:R-:W-:-:S03]  /*3c10*/  IMAD.MOV.U32 R22, RZ, RZ, R10 ;  /* 0x000000ffff167224 */ /* 0x010fc600078e000a */
[----:B------:R4:W-:Y:S01]  /*3c20*/  STL [R1+0x8], R17 ;  /* 0x0000081101007387 */ /* 0x0009e20000100800 */
[----:B-----5:R-:W-:-:S03]  /*3c30*/  IMAD.MOV.U32 R19, RZ, RZ, R11 ;  /* 0x000000ffff137224 */ /* 0x020fc600078e000b */
[----:B------:R5:W-:Y:S01]  /*3c40*/  STL [R1+0x4], R16 ;  /* 0x0000041001007387 */ /* 0x000be20000100800 */
[----:B---3--:R-:W-:Y:S02]  /*3c50*/  IMAD.MOV.U32 R18, RZ, RZ, R12 ;  /* 0x000000ffff127224 */ /* 0x008fe400078e000c */
[----:B----4-:R-:W-:Y:S02]  /*3c60*/  IMAD.MOV.U32 R17, RZ, RZ, R13 ;  /* 0x000000ffff117224 */ /* 0x010fe400078e000d */
[----:B-----5:R-:W-:-:S04]  /*3c70*/  IMAD.MOV.U32 R16, RZ, RZ, R14 ;  /* 0x000000ffff107224 */ /* 0x020fc800078e000e */
[----:B------:R-:W-:Y:S01]  /*3c80*/  VIADD R2, R16, 0xffffffff ;  /* 0xffffffff10027836 */ /* 0x000fe20000000000 */
[----:B------:R-:W-:Y:S03]  /*3c90*/  BSSY.RECONVERGENT B8, `(.L_x_72) ;  /* 0x000003e000087945 */ /* 0x000fe60003800200 */
[----:B------:R-:W-:-:S05]  /*3ca0*/  IMAD.IADD R0, R2, 0x1, -R23 ;  /* 0x0000000102007824 */ /* 0x000fca00078e0a17 */
[----:B------:R-:W-:-:S13]  /*3cb0*/  ISETP.NE.AND P0, PT, R7, R0, PT ;  /* 0x000000000700720c */ /* 0x000fda0003f05270 */
[----:B012---:R-:W-:Y:S05]  /*3cc0*/  @!P0 BRA `(.L_x_73) ;  /* 0x0000000000948947 */ /* 0x007fea0003800000 */
[----:B------:R-:W-:Y:S01]  /*3cd0*/  MOV R28, R8 ;  /* 0x00000008001c7202 */ /* 0x000fe20000000f00 */
[----:B------:R-:W-:Y:S01]  /*3ce0*/  BSSY.RECONVERGENT B7, `(.L_x_74) ;  /* 0x0000022000077945 */ /* 0x000fe20003800200 */
[----:B------:R-:W-:Y:S02]  /*3cf0*/  IMAD.MOV.U32 R27, RZ, RZ, RZ ;  /* 0x000000ffff1b7224 */ /* 0x000fe400078e00ff */
[----:B------:R-:W-:-:S13]  /*3d00*/  ISETP.NE.AND P0, PT, R28, RZ, PT ;  /* 0x000000ff1c00720c */ /* 0x000fda0003f05270 */
[----:B------:R-:W-:Y:S05]  /*3d10*/  @!P0 BRA `(.L_x_75) ;  /* 0x0000000000788947 */ /* 0x000fea0003800000 */
[----:B------:R-:W-:Y:S02]  /*3d20*/  VIADD R2, R7, 0x1 ;  /* 0x0000000107027836 */ /* 0x000fe40000000000 */
[----:B------:R-:W-:-:S07]  /*3d30*/  IMAD.MOV.U32 R27, RZ, RZ, RZ ;  /* 0x000000ffff1b7224 */ /* 0x000fce00078e00ff */
.L_x_78:
        /* <DEDUP_REMOVED lines=23> */
[----:B------:R-:W-:Y:S05]  /*3eb0*/  CALL.REL.NOINC `($_Z19execSolutionsKernelP13ConstellationPjii$_Z13SQBjlBkBlBjrBiiiiiiiiiii) ;  /* 0xfffffff800f87944 */ /* 0x000fea0003c3ffff */
[----:B------:R-:W-:-:S07]  /*3ec0*/  IMAD.IADD R27, R27, 0x1, R4 ;  /* 0x000000011b1b7824 */ /* 0x000fce00078e0204 */
.L_x_77:
[----:B------:R-:W-:Y:S05]  /*3ed0*/  BSYNC.RECONVERGENT B6 ;  /* 0x0000000000067941 */ /* 0x000fea0003800200 */
.L_x_76:
[----:B------:R-:W-:-:S13]  /*3ee0*/  ISETP.NE.AND P0, PT, R28, RZ, PT ;  /* 0x000000ff1c00720c */ /* 0x000fda0003f05270 */
[----:B------:R-:W-:Y:S05]  /*3ef0*/  @P0 BRA `(.L_x_78) ;  /* 0xfffffffc00900947 */ /* 0x000fea000383ffff */
.L_x_75:
[----:B------:R-:W-:Y:S05]  /*3f00*/  BSYNC.RECONVERGENT B7 ;  /* 0x0000000000077941 */ /* 0x000fea0003800200 */
.L_x_74:
[----:B------:R-:W-:Y:S05]  /*3f10*/  BRA `(.L_x_79) ;  /* 0x0000000000547947 */ /* 0x000fea0003800000 */
.L_x_73:
[----:B------:R-:W-:Y:S02]  /*3f20*/  IMAD.MOV.U32 R0, RZ, RZ, 0x1 ;  /* 0x00000001ff007424 */ /* 0x000fe400078e00ff */
[----:B------:R-:W-:Y:S02]  /*3f30*/  HFMA2 R27, -RZ, RZ, 0, 0 ;  /* 0x00000000ff1b7431 */ /* 0x000fe400000001ff */
[----:B------:R-:W-:Y:S01]  /*3f40*/  IMAD.SHL.U32 R4, R26, 0x2, RZ ;  /* 0x000000021a047824 */ /* 0x000fe200078e00ff */
        /* <DEDUP_REMOVED lines=17> */
[----:B------:R-:W-:-:S07]  /*4060*/  IMAD.MOV.U32 R27, RZ, RZ, R4 ;  /* 0x000000ffff1b7224 */ /* 0x000fce00078e0004 */
.L_x_79:
[----:B------:R-:W-:Y:S05]  /*4070*/  BSYNC.RECONVERGENT B8 ;  /* 0x0000000000087941 */ /* 0x000fea0003800200 */
.L_x_72:
        /* <DEDUP_REMOVED lines=23> */
        .type           $_Z19execSolutionsKernelP13ConstellationPjii$_Z13SQBjlBlBkBjrBiiiiiiiiiii,@function
        .size           $_Z19execSolutionsKernelP13ConstellationPjii$_Z13SQBjlBlBkBjrBiiiiiiiiiii,($_Z19execSolutionsKernelP13ConstellationPjii$_Z3SQBiiiiiiiiiii - $_Z19execSolutionsKernelP13ConstellationPjii$_Z13SQBjlBlBkBjrBiiiiiiiiiii)
$_Z19execSolutionsKernelP13ConstellationPjii$_Z13SQBjlBlBkBjrBiiiiiiiiiii:
        /* <DEDUP_REMOVED lines=42> */
.L_x_86:
        /* <DEDUP_REMOVED lines=23> */
[----:B------:R-:W-:Y:S05]  /*4600*/  CALL.REL.NOINC `($_Z19execSolutionsKernelP13ConstellationPjii$_Z13SQBjlBlBkBjrBiiiiiiiiiii) ;  /* 0xfffffff800f87944 */ /* 0x000fea0003c3ffff */
[----:B------:R-:W-:-:S07]  /*4610*/  IMAD.IADD R27, R27, 0x1, R4 ;  /* 0x000000011b1b7824 */ /* 0x000fce00078e0204 */
.L_x_85:
[----:B------:R-:W-:Y:S05]  /*4620*/  BSYNC.RECONVERGENT B6 ;  /* 0x0000000000067941 */ /* 0x000fea0003800200 */
.L_x_84:
[----:B------:R-:W-:-:S13]  /*4630*/  ISETP.NE.AND P0, PT, R28, RZ, PT ;  /* 0x000000ff1c00720c */ /* 0x000fda0003f05270 */
[----:B------:R-:W-:Y:S05]  /*4640*/  @P0 BRA `(.L_x_86) ;  /* 0xfffffffc00900947 */ /* 0x000fea000383ffff */
.L_x_83:
[----:B------:R-:W-:Y:S05]  /*4650*/  BSYNC.RECONVERGENT B7 ;  /* 0x0000000000077941 */ /* 0x000fea0003800200 */
.L_x_82:
[----:B------:R-:W-:Y:S05]  /*4660*/  BRA `(.L_x_87) ;  /* 0x0000000000587947 */ /* 0x000fea0003800000 */
.L_x_81:
[----:B------:R-:W-:Y:S02]  /*4670*/  IMAD.MOV.U32 R0, RZ, RZ, 0x1 ;  /* 0x00000001ff007424 */ /* 0x000fe400078e00ff */
[----:B------:R-:W-:Y:S02]  /*4680*/  HFMA2 R27, -RZ, RZ, 0, 0 ;  /* 0x00000000ff1b7431 */ /* 0x000fe400000001ff */
[----:B------:R-:W-:Y:S01]  /*4690*/  IMAD.SHL.U32 R3, R26, 0x2, RZ ;  /* 0x000000021a037824 */ /* 0x000fe200078e00ff */
[----:B------:R-:W-:-:S04]  /*46a0*/  SHF.L.U32 R0, R0, R2, RZ ;  /* 0x0000000200007219 */ /* 0x000fc800000006ff */
[----:B------:R-:W-:-:S04]  /*46b0*/  LOP3.LUT R5, R0, R25, RZ, 0xfc, !PT ;  /* 0x0000001900057212 */ /* 0x000fc800078efcff */
[----:B------:R-:W-:-:S04]  /*46c0*/  SHF.R.U32.HI R0, RZ, 0x1, R5 ;  /* 0x00000001ff007819 */ /* 0x000fc80000011605 */
        /* <DEDUP_REMOVED lines=12> */
[----:B------:R-:W-:Y:S02]  /*4790*/  IMAD.MOV.U32 R14, RZ, RZ, R16 ;  /* 0x000000ffff0e7224 */ /* 0x000fe400078e0010 */
[----:B------:R-:W-:-:S07]  /*47a0*/  IMAD.MOV.U32 R21, RZ, RZ, 0x0 ;  /* 0x00000000ff157424 */ /* 0x000fce00078e00ff */
[----:B------:R-:W-:Y:S05]  /*47b0*/  CALL.REL.NOINC `($_Z19execSolutionsKernelP13ConstellationPjii$_Z10SQBlBkBjrBiiiiiiiiiii) ;  /* 0xffffffdc005c7944 */ /* 0x000fea0003c3ffff */
[----:B------:R-:W-:-:S07]  /*47c0*/  IMAD.MOV.U32 R27, RZ, RZ, R4 ;  /* 0x000000ffff1b7224 */ /* 0x000fce00078e0004 */
.L_x_87:
[----:B------:R-:W-:Y:S05]  /*47d0*/  BSYNC.RECONVERGENT B8 ;  /* 0x0000000000087941 */ /* 0x000fea0003800200 */
.L_x_80:
        /* <DEDUP_REMOVED lines=21> */
[----:B0-----:R-:W-:Y:S01]  /*4930*/  IADD3 R1, PT, PT, R1, 0x48, RZ ;  /* 0x0000004801017810 */ /* 0x001fe20007ffe0ff */
[----:B--2---:R-:W-:Y:S06]  /*4940*/  RET.REL.NODEC R20 `(_Z19execSolutionsKernelP13ConstellationPjii) ;  /* 0xffffffb414ac7950 */ /* 0x004fec0003c3ffff */
        .type           $_Z19execSolutionsKernelP13ConstellationPjii$_Z3SQBiiiiiiiiiii,@function
        .size           $_Z19execSolutionsKernelP13ConstellationPjii$_Z3SQBiiiiiiiiiii,($_Z19execSolutionsKernelP13ConstellationPjii$_Z5SQd0Biiiiiiiiiii - $_Z19execSolutionsKernelP13ConstellationPjii$_Z3SQBiiiiiiiiiii)
$_Z19execSolutionsKernelP13ConstellationPjii$_Z3SQBiiiiiiiiiii:
        /* <DEDUP_REMOVED lines=16> */
[----:B---3--:R-:W-:-:S03]  /*4a50*/  MOV R23, R5 ;  /* 0x0000000500177202 */ /* 0x008fc60000000f00 */
[----:B------:R3:W-:Y:S01]  /*4a60*/  STL [R1+0xc], R18 ;  /* 0x00000c1201007387 */ /* 0x0007e20000100800 */
[----:B--2---:R-:W-:-:S03]  /*4a70*/  IMAD.MOV.U32 R22, RZ, RZ, R6 ;  /* 0x000000ffff167224 */ /* 0x004fc600078e0006 */
[----:B------:R2:W-:Y:S01]  /*4a80*/  STL [R1+0x8], R17 ;  /* 0x0000081101007387 */ /* 0x0005e20000100800 */
[----:B----4-:R-:W-:Y:S02]  /*4a90*/  IMAD.MOV.U32 R19, RZ, RZ, R7 ;  /* 0x000000ffff137224 */ /* 0x010fe400078e0007 */
[----:B---3--:R-:W-:Y:S02]  /*4aa0*/  IMAD.MOV.U32 R18, RZ, RZ, R9 ;  /* 0x000000ffff127224 */ /* 0x008fe400078e0009 */
[----:B--2---:R-:W-:-:S03]  /*4ab0*/  IMAD.MOV.U32 R17, RZ, RZ, R10 ;  /* 0x000000ffff117224 */ /* 0x004fc600078e000a */
[----:B------:R-:W-:Y:S01]  /*4ac0*/  ISETP.NE.AND P0, PT, R19, R18, PT ;  /* 0x000000121300720c */ /* 0x000fe20003f05270 */
[----:B------:R-:W-:Y:S01]  /*4ad0*/  BSSY.RECONVERGENT B7, `(.L_x_88) ;  /* 0x0000025000077945 */ /* 0x000fe20003800200 */
[----:B------:R-:W-:-:S11]  /*4ae0*/  IMAD.MOV.U32 R25, RZ, RZ, 0x1 ;  /* 0x00000001ff197424 */ /* 0x000fd600078e00ff */
[----:B01----:R-:W-:Y:S05]  /*4af0*/  @!P0 BRA `(.L_x_89) ;  /* 0x0000000000888947 */ /* 0x003fea0003800000 */
[----:B------:R-:W-:Y:S02]  /*4b00*/  HFMA2 R25, -RZ, RZ, 0, 0 ;  /* 0x00000000ff197431 */ /* 0x000fe400000001ff */
[----:B------:R-:W-:Y:S02]  /*4b10*/  IMAD.MOV.U32 R26, RZ, RZ, R8 ;  /* 0x000000ffff1a7224 */ /* 0x000fe400078e0008 */
[----:B------:R-:W-:Y:S02]  /*4b20*/  VIADD R16, R18, 0xffffffff ;  /* 0xffffffff12107836 */ /* 0x000fe40000000000 */
[----:B------:R-:W-:-:S07]  /*4b30*/  VIADD R2, R19, 0x1 ;  /* 0x0000000113027836 */ /* 0x000fce0000000000 */
.L_x_92:
        /* <DEDUP_REMOVED lines=14> */
[----:B------:R-:W-:Y:S01]  /*4c20*/  IMAD.SHL.U32 R3, R7, 0x4, RZ ;  /* 0x0000000407037824 */ /* 0x000fe200078e00ff */
[----:B------:R-:W-:Y:S02]  /*4c30*/  SHF.R.S32.HI R0, RZ, 0x2, R9 ;  /* 0x00000002ff007819 */ /* 0x000fe40000011409 */
[----:B------:R-:W-:Y:S02]  /*4c40*/  ISETP.LT.AND P1, PT, R19, R16, PT ;  /* 0x000000101300720c */ /* 0x000fe40003f21270 */
[----:B------:R-:W-:-:S04]  /*4c50*/  LOP3.LUT R0, R6, R0, R3, 0xfe, !PT ;  /* 0x0000000006007212 */ /* 0x000fc800078efe03 */
[----:B------:R-:W-:-:S13]  /*4c60*/  ISETP.NE.AND P0, PT, R0, -0x1, PT ;  /* 0xffffffff0000780c */ /* 0x000fda0003f05270 */
[----:B------:R-:W-:Y:S05]  /*4c70*/  @!P0 BRA P1, `(.L_x_91) ;  /* 0x00000000001c8947 */ /* 0x000fea0000800000 */
[----:B------:R-:W-:Y:S01]  /*4c80*/  IMAD.MOV.U32 R7, RZ, RZ, R2 ;  /* 0x000000ffff077224 */ /* 0x000fe200078e0002 */
[----:B------:R-:W-:Y:S01]  /*4c90*/  MOV R9, R18 ;  /* 0x0000001200097202 */ /* 0x000fe20000000f00 */
[----:B------:R-:W-:Y:S01]  /*4ca0*/  IMAD.MOV.U32 R10, RZ, RZ, R17 ;  /* 0x000000ffff0a7224 */ /* 0x000fe200078e0011 */
[----:B------:R-:W-:Y:S01]  /*4cb0*/  MOV R20, 0x4ce0 ;  /* 0x00004ce000147802 */ /* 0x000fe20000000f00 */
[----:B------:R-:W-:-:S07]  /*4cc0*/  IMAD.MOV.U32 R21, RZ, RZ, 0x0 ;  /* 0x00000000ff157424 */ /* 0x000fce00078e00ff */
[----:B------:R-:W-:Y:S05]  /*4cd0*/  CALL.REL.NOINC `($_Z19execSolutionsKernelP13ConstellationPjii$_Z3SQBiiiiiiiiiii) ;  /* 0xfffffffc001c7944 */ /* 0x000fea0003c3ffff */
[----:B------:R-:W-:-:S07]  /*4ce0*/  IMAD.IADD R25, R25, 0x1, R4 ;  /* 0x0000000119197824 */ /* 0x000fce00078e0204 */
.L_x_91:
[----:B------:R-:W-:Y:S05]  /*4cf0*/  BSYNC.RECONVERGENT B6 ;  /* 0x0000000000067941 */ /* 0x000fea0003800200 */
.L_x_90:
[----:B------:R-:W-:-:S13]  /*4d00*/  ISETP.NE.AND P0, PT, R26, RZ, PT ;  /* 0x000000ff1a00720c */ /* 0x000fda0003f05270 */
[----:B------:R-:W-:Y:S05]  /*4d10*/  @P0 BRA `(.L_x_92) ;  /* 0xfffffffc00880947 */ /* 0x000fea000383ffff */
.L_x_89:
[----:B------:R-:W-:Y:S05]  /*4d20*/  BSYNC.RECONVERGENT B7 ;  /* 0x0000000000077941 */ /* 0x000fea0003800200 */
.L_x_88:
        /* <DEDUP_REMOVED lines=19> */
        .type           $_Z19execSolutionsKernelP13ConstellationPjii$_Z5SQd0Biiiiiiiiiii,@function
        .size           $_Z19execSolutionsKernelP13ConstellationPjii$_Z5SQd0Biiiiiiiiiii,($_Z19execSolutionsKernelP13ConstellationPjii$_Z5SQd1Biiiiiiiiiii - $_Z19execSolutionsKernelP13ConstellationPjii$_Z5SQd0Biiiiiiiiiii)
$_Z19execSolutionsKernelP13ConstellationPjii$_Z5SQd0Biiiiiiiiiii:
[----:B------:R-:W-:-:S05]  /*4e60*/  IADD3 R1, PT, PT, R1, -0x38, RZ ;  /* 0xffffffc801017810 */ /* 0x000fca0007ffe0ff */
        /* <DEDUP_REMOVED lines=12> */
[----:B--2---:R-:W-:-:S03]  /*4f30*/  MOV R24, R4 ;  /* 0x0000000400187202 */ /* 0x004fc60000000f00 */
[----:B------:R2:W-:Y:S04]  /*4f40*/  STL [R1+0x1c], R22 ;  /* 0x00001c1601007387 */ /* 0x0005e80000100800 */
[----:B------:R4:W-:Y:S01]  /*4f50*/  STL [R1+0x10], R19 ;  /* 0x0000101301007387 */ /* 0x0009e20000100800 */
[----:B---3--:R-:W-:-:S03]  /*4f60*/  IMAD.MOV.U32 R23, RZ, RZ, R5 ;  /* 0x000000ffff177224 */ /* 0x008fc600078e0005 */
        /* <DEDUP_REMOVED lines=10> */
[----:B------:R-:W-:Y:S02]  /*5010*/  IMAD.MOV.U32 R26, RZ, RZ, R8 ;  /* 0x000000ffff1a7224 */ /* 0x000fe400078e0008 */
[----:B------:R-:W-:-:S03]  /*5020*/  IMAD.MOV.U32 R25, RZ, RZ, RZ ;  /* 0x000000ffff197224 */ /* 0x000fc600078e00ff */
[----:B------:R-:W-:-:S13]  /*5030*/  ISETP.NE.AND P0, PT, R26, RZ, PT ;  /* 0x000000ff1a00720c */ /* 0x000fda0003f05270 */
[----:B------:R-:W-:Y:S05]  /*5040*/  @!P0 BRA `(.L_x_94) ;  /* 0x0000000000788947 */ /* 0x000fea0003800000 */
[----:B------:R-:W-:Y:S02]  /*5050*/  HFMA2 R25, -RZ, RZ, 0, 0 ;  /* 0x00000000ff197431 */ /* 0x000fe400000001ff */
[----:B------:R-:W-:Y:S02]  /*5060*/  VIADD R16, R18, 0xffffffff ;  /* 0xffffffff12107836 */ /* 0x000fe40000000000 */
[----:B------:R-:W-:-:S07]  /*5070*/  VIADD R2, R19, 0x1 ;  /* 0x0000000113027836 */ /* 0x000fce0000000000 */
.L_x_97:
        /* <DEDUP_REMOVED lines=11> */
[----:B------:R-:W-:Y:S02]  /*5130*/  LOP3.LUT R8, RZ, R0, RZ, 0x33, !PT ;  /* 0x00000000ff087212 */ /* 0x000fe400078e33ff */
[----:B------:R-:W-:Y:S02]  /*5140*/  ISETP.NE.AND P1, PT, R0, -0x1, PT ;  /* 0xffffffff0000780c */ /* 0x000fe40003f25270 */
[----:B------:R-:W-:Y:S02]  /*5150*/  LOP3.LUT P0, R8, R17, RZ, R8, 0xa0, !PT ;  /* 0x000000ff11087212 */ /* 0x000fe4000780a008 */
[----:B------:R-:W-:-:S04]  /*5160*/  ISETP.GE.AND P1, PT, R19, R16, !P1 ;  /* 0x000000101300720c */ /* 0x000fc80004f26270 */
[----:B------:R-:W-:-:S13]  /*5170*/  PLOP3.LUT P0, PT, P0, P1, PT, 0x8f, 0xf8 ;  /* 0x0000000000f8781c */ /* 0x000fda0000703177 */
[----:B------:R-:W-:Y:S05]  /*5180*/  @P0 BRA `(.L_x_96) ;  /* 0x00000000001c0947 */ /* 0x000fea0003800000 */
[----:B------:R-:W-:Y:S01]  /*5190*/  IMAD.MOV.U32 R7, RZ, RZ, R2 ;  /* 0x000000ffff077224 */ /* 0x000fe200078e0002 */
[----:B------:R-:W-:Y:S01]  /*51a0*/  MOV R10, R17 ;  /* 0x00000011000a7202 */ /* 0x000fe20000000f00 */
[----:B------:R-:W-:Y:S01]  /*51b0*/  IMAD.MOV.U32 R9, RZ, RZ, R18 ;  /* 0x000000ffff097224 */ /* 0x000fe200078e0012 */
[----:B------:R-:W-:Y:S01]  /*51c0*/  MOV R20, 0x51f0 ;  /* 0x000051f000147802 */ /* 0x000fe20000000f00 */
[----:B------:R-:W-:-:S07]  /*51d0*/  IMAD.MOV.U32 R21, RZ, RZ, 0x0 ;  /* 0x00000000ff157424 */ /* 0x000fce00078e00ff */
[----:B------:R-:W-:Y:S05]  /*51e0*/  CALL.REL.NOINC `($_Z19execSolutionsKernelP13ConstellationPjii$_Z5SQd0Biiiiiiiiiii) ;  /* 0xfffffffc001c7944 */ /* 0x000fea0003c3ffff */
[----:B------:R-:W-:-:S07]  /*51f0*/  IMAD.IADD R25, R25, 0x1, R4 ;  /* 0x0000000119197824 */ /* 0x000fce00078e0204 */
.L_x_96:
[----:B------:R-:W-:Y:S05]  /*5200*/  BSYNC.RECONVERGENT B6 ;  /* 0x0000000000067941 */ /* 0x000fea0003800200 */
.L_x_95:
[----:B------:R-:W-:-:S13]  /*5210*/  ISETP.NE.AND P0, PT, R26, RZ, PT ;  /* 0x000000ff1a00720c */ /* 0x000fda0003f05270 */
[----:B------:R-:W-:Y:S05]  /*5220*/  @P0 BRA `(.L_x_97) ;  /* 0xfffffffc00940947 */ /* 0x000fea000383ffff */
.L_x_94:
[----:B------:R-:W-:Y:S05]  /*5230*/  BSYNC.RECONVERGENT B7 ;  /* 0x0000000000077941 */ /* 0x000fea0003800200 */
.L_x_93:
        /* <DEDUP_REMOVED lines=19> */
        .type           $_Z19execSolutionsKernelP13ConstellationPjii$_Z5SQd1Biiiiiiiiiii,@function
        .size           $_Z19execSolutionsKernelP13ConstellationPjii$_Z5SQd1Biiiiiiiiiii,($_Z19execSolutionsKernelP13ConstellationPjii$_Z5SQd2Biiiiiiiiiii - $_Z19execSolutionsKernelP13ConstellationPjii$_Z5SQd1Biiiiiiiiiii)
$_Z19execSolutionsKernelP13ConstellationPjii$_Z5SQd1Biiiiiiiiiii:
        /* <DEDUP_REMOVED lines=17> */
[----:B--2---:R-:W-:Y:S02]  /*5480*/  IMAD.MOV.U32 R18, RZ, RZ, R6 ;  /* 0x000000ffff127224 */ /* 0x004fe400078e0006 */
[----:B----4-:R-:W-:Y:S01]  /*5490*/  IMAD.MOV.U32 R17, RZ, RZ, R9 ;  /* 0x000000ffff117224 */ /* 0x010fe200078e0009 */
[----:B---3--:R-:W-:-:S04]  /*54a0*/  MOV R16, R10 ;  /* 0x0000000a00107202 */ /* 0x008fc80000000f00 */
[----:B------:R-:W-:Y:S01]  /*54b0*/  ISETP.NE.AND P0, PT, R7, R17, PT ;  /* 0x000000110700720c */ /* 0x000fe20003f05270 */
[----:B------:R-:W-:Y:S01]  /*54c0*/  BSSY.RECONVERGENT B7, `(.L_x_98) ;  /* 0x0000024000077945 */ /* 0x000fe20003800200 */
[----:B------:R-:W-:-:S11]  /*54d0*/  IMAD.MOV.U32 R23, RZ, RZ, 0x1 ;  /* 0x00000001ff177424 */ /* 0x000fd600078e00ff */
[----:B01----:R-:W-:Y:S05]  /*54e0*/  @!P0 BRA `(.L_x_99) ;  /* 0x0000000000848947 */ /* 0x003fea0003800000 */
[----:B------:R-:W-:Y:S01]  /*54f0*/  MOV R24, R8 ;  /* 0x0000000800187202 */ /* 0x000fe20000000f00 */
[----:B------:R-:W-:-:S03]  /*5500*/  IMAD.MOV.U32 R23, RZ, RZ, RZ ;  /* 0x000000ffff177224 */ /* 0x000fc600078e00ff */
[----:B------:R-:W-:-:S13]  /*5510*/  ISETP.NE.AND P0, PT, R24, RZ, PT ;  /* 0x000000ff1800720c */ /* 0x000fda0003f05270 */
[----:B------:R-:W-:Y:S05]  /*5520*/  @!P0 BRA `(.L_x_99) ;  /* 0x0000000000748947 */ /* 0x000fea0003800000 */
[----:B------:R-:W-:Y:S02]  /*5530*/  VIADD R2, R7, 0x1 ;  /* 0x0000000107027836 */ /* 0x000fe40000000000 */
[----:B------:R-:W-:-:S07]  /*5540*/  IMAD.MOV.U32 R23, RZ, RZ, RZ ;  /* 0x000000ffff177224 */ /* 0x000fce00078e00ff */
.L_x_102:
[----:B------:R-:W-:Y:S01]  /*5550*/  IMAD.MOV R3, RZ, RZ, -R24 ;  /* 0x000000ffff037224 */ /* 0x000fe200078e0a18 */
[----:B------:R-:W-:Y:S04]  /*5560*/  BSSY.RECONVERGENT B6, `(.L_x_100) ;  /* 0x0000017000067945 */ /* 0x000fe80003800200 */
[----:B------:R-:W-:-:S04]  /*5570*/  LOP3.LUT R3, R24, R3, RZ, 0xc0, !PT ;  /* 0x0000000318037212 */ /* 0x000fc800078ec0ff */
[C---:B------:R-:W-:Y:S02]  /*5580*/  LOP3.LUT R4, R3.reuse, R22, RZ, 0xfc, !PT ;  /* 0x0000001603047212 */ /* 0x040fe400078efcff */
[C---:B------:R-:W-:Y:S02]  /*5590*/  LOP3.LUT R5, R3.reuse, R19, RZ, 0xfc, !PT ;  /* 0x0000001303057212 */ /* 0x040fe400078efcff */
[----:B------:R-:W-:Y:S01]  /*55a0*/  LOP3.LUT R6, R3, R18, RZ, 0xfc, !PT ;  /* 0x0000001203067212 */ /* 0x000fe200078efcff */
[----:B------:R-:W-:Y:S01]  /*55b0*/  IMAD.SHL.U32 R4, R4, 0x2, RZ ;  /* 0x0000000204047824 */ /* 0x000fe200078e00ff */
[----:B------:R-:W-:-:S04]  /*55c0*/  SHF.R.S32.HI R5, RZ, 0x1, R5 ;  /* 0x00000001ff057819 */ /* 0x000fc80000011405 */
[----:B------:R-:W-:-:S04]  /*55d0*/  LOP3.LUT R0, R4, R5, R6, 0xfe, !PT ;  /* 0x0000000504007212 */ /* 0x000fc800078efe06 */
[----:B------:R-:W-:Y:S02]  /*55e0*/  LOP3.LUT R3, RZ, R0, RZ, 0x33, !PT ;  /* 0x00000000ff037212 */ /* 0x000fe400078e33ff */
[----:B------:R-:W-:Y:S02]  /*55f0*/  ISETP.NE.AND P1, PT, R0, -0x1, PT ;  /* 0xffffffff0000780c */ /* 0x000fe40003f25270 */
[----:B------:R-:W-:Y:S02]  /*5600*/  LOP3.LUT P0, R8, R16, RZ, R3, 0xa0, !PT ;  /* 0x000000ff10087212 */ /* 0x000fe4000780a003 */
[----:B------:R-:W-:Y:S02]  /*5610*/  ISETP.LT.AND P1, PT, R2, R17, !P1 ;  /* 0x000000110200720c */ /* 0x000fe40004f21270 */
[----:B------:R-:W-:Y:S02]  /*5620*/  IADD3 R3, PT, PT, R24, -0x1, RZ ;  /* 0xffffffff18037810 */ /* 0x000fe40007ffe0ff */
[----:B------:R-:W-:-:S02]  /*5630*/  PLOP3.LUT P0, PT, P0, P1, PT, 0x8f, 0xf8 ;  /* 0x0000000000f8781c */ /* 0x000fc40000703177 */
[----:B------:R-:W-:-:S11]  /*5640*/  LOP3.LUT R24, R3, R24, RZ, 0xc0, !PT ;  /* 0x0000001803187212 */ /* 0x000fd600078ec0ff */
[----:B------:R-:W-:Y:S05]  /*5650*/  @P0 BRA `(.L_x_101) ;  /* 0x00000000001c0947 */ /* 0x000fea0003800000 */
[----:B------:R-:W-:Y:S01]  /*5660*/  IMAD.MOV.U32 R7, RZ, RZ, R2 ;  /* 0x000000ffff077224 */ /* 0x000fe200078e0002 */
[----:B------:R-:W-:Y:S01]  /*5670*/  MOV R20, 0x56c0 ;  /* 0x000056c000147802 */ /* 0x000fe20000000f00 */
[----:B------:R-:W-:Y:S02]  /*5680*/  IMAD.MOV.U32 R9, RZ, RZ, R17 ;  /* 0x000000ffff097224 */ /* 0x000fe400078e0011 */
[----:B------:R-:W-:Y:S02]  /*5690*/  IMAD.MOV.U32 R10, RZ, RZ, R16 ;  /* 0x000000ffff0a7224 */ /* 0x000fe400078e0010 */
[----:B------:R-:W-:-:S07]  /*56a0*/  IMAD.MOV.U32 R21, RZ, RZ, 0x0 ;  /* 0x00000000ff157424 */ /* 0x000fce00078e00ff */
[----:B------:R-:W-:Y:S05]  /*56b0*/  CALL.REL.NOINC `($_Z19execSolutionsKernelP13ConstellationPjii$_Z5SQd1Biiiiiiiiiii) ;  /* 0xfffffffc002c7944 */ /* 0x000fea0003c3ffff */
[----:B------:R-:W-:-:S07]  /*56c0*/  IMAD.IADD R23, R23, 0x1, R4 ;  /* 0x0000000117177824 */ /* 0x000fce00078e0204 */
.L_x_101:
[----:B------:R-:W-:Y:S05]  /*56d0*/  BSYNC.RECONVERGENT B6 ;  /* 0x0000000000067941 */ /* 0x000fea0003800200 */
.L_x_100:
[----:B------:R-:W-:-:S13]  /*56e0*/  ISETP.NE.AND P0, PT, R24, RZ, PT ;  /* 0x000000ff1800720c */ /* 0x000fda0003f05270 */
[----:B------:R-:W-:Y:S05]  /*56f0*/  @P0 BRA `(.L_x_102) ;  /* 0xfffffffc00940947 */ /* 0x000fea000383ffff */
.L_x_99:
[----:B------:R-:W-:Y:S05]  /*5700*/  BSYNC.RECONVERGENT B7 ;  /* 0x0000000000077941 */ /* 0x000fea0003800200 */
.L_x_98:
[----:B------:R-:W2:Y:S01]  /*5710*/  LDL R20, [R1+0x14] ;  /* 0x0000140001147983 */ /* 0x000ea20000100800 */
[----:B------:R0:W-:Y:S05]  /*5720*/  BMOV.32 B6, R25 ;  /* 0x0000001906007356 */ /* 0x0001ea0000000000 */
[----:B------:R-:W2:Y:S01]  /*5730*/  LDL R21, [R1+0x18] ;  /* 0x0000180001157983 */ /* 0x000ea20000100800 */
[----:B------:R1:W-:Y:S05]  /*5740*/  BMOV.32 B7, R26 ;  /* 0x0000001a07007356 */ /* 0x0003ea0000000000 */
[----:B------:R-:W-:Y:S01]  /*5750*/  MOV R4, R23 ;  /* 0x0000001700047202 */ /* 0x000fe20000000f00 */
        /* <DEDUP_REMOVED lines=12> */
        .type           $_Z19execSolutionsKernelP13ConstellationPjii$_Z5SQd2Biiiiiiiiiii,@function
        .size           $_Z19execSolutionsKernelP13ConstellationPjii$_Z5SQd2Biiiiiiiiiii,($_Z19execSolutionsKernelP13ConstellationPjii$_Z6SQBjrBiiiiiiiiiii - $_Z19execSolutionsKernelP13ConstellationPjii$_Z5SQd2Biiiiiiiiiii)
$_Z19execSolutionsKernelP13ConstellationPjii$_Z5SQd2Biiiiiiiiiii:
        /* <DEDUP_REMOVED lines=18> */
[----:B--2---:R-:W-:-:S03]  /*5940*/  MOV R22, R6 ;  /* 0x0000000600167202 */ /* 0x004fc60000000f00 */
[----:B------:R2:W-:Y:S01]  /*5950*/  STL [R1+0x8], R17 ;  /* 0x0000081101007387 */ /* 0x0005e20000100800 */
[----:B----4-:R-:W-:Y:S02]  /*5960*/  IMAD.MOV.U32 R19, RZ, RZ, R7 ;  /* 0x000000ffff137224 */ /* 0x010fe400078e0007 */
[----:B---3--:R-:W-:Y:S02]  /*5970*/  IMAD.MOV.U32 R18, RZ, RZ, R9 ;  /* 0x000000ffff127224 */ /* 0x008fe400078e0009 */
[----:B--2---:R-:W-:Y:S01]  /*5980*/  IMAD.MOV.U32 R17, RZ, RZ, R10 ;  /* 0x000000ffff117224 */ /* 0x004fe200078e000a */
[----:B------:R-:W-:Y:S01]  /*5990*/  ISETP.GT.U32.AND P0, PT, R8, 0x1, PT ;  /* 0x000000010800780c */ /* 0x000fe20003f04070 */
[----:B------:R-:W-:Y:S01]  /*59a0*/  BSSY.RECONVERGENT B7, `(.L_x_103) ;  /* 0x0000029000077945 */ /* 0x000fe20003800200 */
[----:B------:R-:W-:Y:S01]  /*59b0*/  ISETP.EQ.AND P1, PT, R19, R18, PT ;  /* 0x000000121300720c */ /* 0x000fe20003f22270 */
[----:B------:R-:W-:Y:S02]  /*59c0*/  IMAD.MOV.U32 R26, RZ, RZ, R8 ;  /* 0x000000ffff1a7224 */ /* 0x000fe400078e0008 */
[----:B------:R-:W-:-:S10]  /*59d0*/  IMAD.MOV.U32 R25, RZ, RZ, 0x1 ;  /* 0x00000001ff197424 */ /* 0x000fd400078e00ff */
[----:B01----:R-:W-:Y:S05]  /*59e0*/  @P0 BRA P1, `(.L_x_104) ;  /* 0x0000000000900947 */ /* 0x003fea0000800000 */
[----:B------:R-:W-:Y:S01]  /*59f0*/  ISETP.NE.AND P0, PT, R26, RZ, PT ;  /* 0x000000ff1a00720c */ /* 0x000fe20003f05270 */
[----:B------:R-:W-:-:S12]  /*5a00*/  IMAD.MOV.U32 R25, RZ, RZ, RZ ;  /* 0x000000ffff197224 */ /* 0x000fd800078e00ff */
[----:B------:R-:W-:Y:S05]  /*5a10*/  @!P0 BRA `(.L_x_104) ;  /* 0x0000000000848947 */ /* 0x000fea0003800000 */
[----:B------:R-:W-:Y:S01]  /*5a20*/  IADD3 R16, PT, PT, R18, -0x1, RZ ;  /* 0xffffffff12107810 */ /* 0x000fe20007ffe0ff */
[----:B------:R-:W-:Y:S02]  /*5a30*/  VIADD R2, R19, 0x1 ;  /* 0x0000000113027836 */ /* 0x000fe40000000000 */
[----:B------:R-:W-:-:S07]  /*5a40*/  IMAD.MOV.U32 R25, RZ, RZ, RZ ;  /* 0x000000ffff197224 */ /* 0x000fce00078e00ff */
.L_x_107:
        /* <DEDUP_REMOVED lines=14> */
[----:B------:R-:W-:Y:S02]  /*5b30*/  SHF.L.U32 R3, R7, 0x2, RZ ;  /* 0x0000000207037819 */ /* 0x000fe400000006ff */
[----:B------:R-:W-:Y:S02]  /*5b40*/  SHF.R.S32.HI R0, RZ, 0x2, R9 ;  /* 0x00000002ff007819 */ /* 0x000fe40000011409 */
[----:B------:R-:W-:Y:S02]  /*5b50*/  ISETP.LT.AND P1, PT, R19, R16, PT ;  /* 0x000000101300720c */ /* 0x000fe40003f21270 */
[----:B------:R-:W-:-:S04]  /*5b60*/  LOP3.LUT R0, R6, R0, R3, 0xfe, !PT ;  /* 0x0000000006007212 */ /* 0x000fc800078efe03 */
[----:B------:R-:W-:-:S13]  /*5b70*/  ISETP.NE.AND P0, PT, R0, -0x1, PT ;  /* 0xffffffff0000780c */ /* 0x000fda0003f05270 */
[----:B------:R-:W-:Y:S05]  /*5b80*/  @!P0 BRA P1, `(.L_x_106) ;  /* 0x00000000001c8947 */ /* 0x000fea0000800000 */
[----:B------:R-:W-:Y:S01]  /*5b90*/  IMAD.MOV.U32 R7, RZ, RZ, R2 ;  /* 0x000000ffff077224 */ /* 0x000fe200078e0002 */
[----:B------:R-:W-:Y:S01]  /*5ba0*/  MOV R20, 0x5bf0 ;  /* 0x00005bf000147802 */ /* 0x000fe20000000f00 */
[----:B------:R-:W-:Y:S02]  /*5bb0*/  IMAD.MOV.U32 R9, RZ, RZ, R18 ;  /* 0x000000ffff097224 */ /* 0x000fe400078e0012 */
[----:B------:R-:W-:Y:S02]  /*5bc0*/  IMAD.MOV.U32 R10, RZ, RZ, R17 ;  /* 0x000000ffff0a7224 */ /* 0x000fe400078e0011 */
[----:B------:R-:W-:-:S07]  /*5bd0*/  IMAD.MOV.U32 R21, RZ, RZ, 0x0 ;  /* 0x00000000ff157424 */ /* 0x000fce00078e00ff */
[----:B------:R-:W-:Y:S05]  /*5be0*/  CALL.REL.NOINC `($_Z19execSolutionsKernelP13ConstellationPjii$_Z5SQd2Biiiiiiiiiii) ;  /* 0xfffffffc000c7944 */ /* 0x000fea0003c3ffff */
[----:B------:R-:W-:-:S07]  /*5bf0*/  IMAD.IADD R25, R25, 0x1, R4 ;  /* 0x0000000119197824 */ /* 0x000fce00078e0204 */
.L_x_106:
[----:B------:R-:W-:Y:S05]  /*5c00*/  BSYNC.RECONVERGENT B6 ;  /* 0x0000000000067941 */ /* 0x000fea0003800200 */
.L_x_105:
[----:B------:R-:W-:-:S13]  /*5c10*/  ISETP.NE.AND P0, PT, R26, RZ, PT ;  /* 0x000000ff1a00720c */ /* 0x000fda0003f05270 */
[----:B------:R-:W-:Y:S05]  /*5c20*/  @P0 BRA `(.L_x_107) ;  /* 0xfffffffc00880947 */ /* 0x000fea000383ffff */
.L_x_104:
[----:B------:R-:W-:Y:S05]  /*5c30*/  BSYNC.RECONVERGENT B7 ;  /* 0x0000000000077941 */ /* 0x000fea0003800200 */
.L_x_103:
        /* <DEDUP_REMOVED lines=19> */
        .type           $_Z19execSolutionsKernelP13ConstellationPjii$_Z6SQBjrBiiiiiiiiiii,@function
        .size           $_Z19execSolutionsKernelP13ConstellationPjii$_Z6SQBjrBiiiiiiiiiii,($_Z19execSolutionsKernelP13ConstellationPjii$_Z7SQd0BkBiiiiiiiiiii - $_Z19execSolutionsKernelP13ConstellationPjii$_Z6SQBjrBiiiiiiiiiii)
$_Z19execSolutionsKernelP13ConstellationPjii$_Z6SQBjrBiiiiiiiiiii:
        /* <DEDUP_REMOVED lines=21> */
[----:B---3--:R-:W-:Y:S02]  /*5ec0*/  IMAD.MOV.U32 R18, RZ, RZ, R9 ;  /* 0x000000ffff127224 */ /* 0x008fe400078e0009 */
[----:B----4-:R-:W-:Y:S02]  /*5ed0*/  IMAD.MOV.U32 R17, RZ, RZ, R10 ;  /* 0x000000ffff117224 */ /* 0x010fe400078e000a */
        /* <DEDUP_REMOVED lines=11> */
.L_x_114:
        /* <DEDUP_REMOVED lines=9> */
[----:B------:R-:W-:-:S04]  /*6020*/  LOP3.LUT R3, RZ, R0, RZ, 0x33, !PT ;  /* 0x00000000ff037212 */ /* 0x000fc800078e33ff */
[----:B------:R-:W-:Y:S01]  /*6030*/  LOP3.LUT P0, R8, R16, RZ, R3, 0xa0, !PT ;  /* 0x000000ff10087212 */ /* 0x000fe2000780a003 */
[----:B------:R-:W-:-:S05]  /*6040*/  VIADD R3, R24, 0xffffffff ;  /* 0xffffffff18037836 */ /* 0x000fca0000000000 */
[----:B------:R-:W-:-:S07]  /*6050*/  LOP3.LUT R24, R3, R24, RZ, 0xc0, !PT ;  /* 0x0000001803187212 */ /* 0x000fce00078ec0ff */
[----:B------:R-:W-:Y:S05]  /*6060*/  @!P0 BRA `(.L_x_113) ;  /* 0x0000000000208947 */ /* 0x000fea0003800000 */
[----:B------:R-:W-:Y:S01]  /*6070*/  IMAD.MOV.U32 R7, RZ, RZ, R2 ;  /* 0x000000ffff077224 */ /* 0x000fe200078e0002 */
[----:B------:R-:W-:Y:S01]  /*6080*/  MOV R10, R17 ;  /* 0x00000011000a7202 */ /* 0x000fe20000000f00 */
[----:B------:R-:W-:Y:S01]  /*6090*/  IMAD.MOV.U32 R9, RZ, RZ, R18 ;  /* 0x000000ffff097224 */ /* 0x000fe200078e0012 */
[----:B------:R-:W-:Y:S01]  /*60a0*/  MOV R20, 0x60e0 ;  /* 0x000060e000147802 */ /* 0x000fe20000000f00 */
[----:B------:R-:W-:Y:S02]  /*60b0*/  IMAD.MOV.U32 R11, RZ, RZ, R16 ;  /* 0x000000ffff0b7224 */ /* 0x000fe400078e0010 */
[----:B------:R-:W-:-:S07]  /*60c0*/  IMAD.MOV.U32 R21, RZ, RZ, 0x0 ;  /* 0x00000000ff157424 */ /* 0x000fce00078e00ff */
[----:B------:R-:W-:Y:S05]  /*60d0*/  CALL.REL.NOINC `($_Z19execSolutionsKernelP13ConstellationPjii$_Z6SQBjrBiiiiiiiiiii) ;  /* 0xfffffffc00247944 */ /* 0x000fea0003c3ffff */
[----:B------:R-:W-:-:S07]  /*60e0*/  IMAD.IADD R25, R25, 0x1, R4 ;  /* 0x0000000119197824 */ /* 0x000fce00078e0204 */
.L_x_113:
[----:B------:R-:W-:Y:S05]  /*60f0*/  BSYNC.RECONVERGENT B6 ;  /* 0x0000000000067941 */ /* 0x000fea0003800200 */
.L_x_112:
[----:B------:R-:W-:-:S13]  /*6100*/  ISETP.NE.AND P0, PT, R24, RZ, PT ;  /* 0x000000ff1800720c */ /* 0x000fda0003f05270 */
[----:B------:R-:W-:Y:S05]  /*6110*/  @P0 BRA `(.L_x_114) ;  /* 0xfffffffc009c0947 */ /* 0x000fea000383ffff */
.L_x_111:
[----:B------:R-:W-:Y:S05]  /*6120*/  BSYNC.RECONVERGENT B7 ;  /* 0x0000000000077941 */ /* 0x000fea0003800200 */
.L_x_110:
[----:B------:R-:W-:Y:S05]  /*6130*/  BRA `(.L_x_115) ;  /* 0x0000000000787947 */ /* 0x000fea0003800000 */
.L_x_109:
[----:B------:R-:W-:Y:S01]  /*6140*/  LOP3.LUT P0, R18, R24, 0x7ffffffe, RZ, 0xc0, !PT ;  /* 0x7ffffffe18127812 */ /* 0x000fe2000780c0ff */
[----:B------:R-:W-:-:S12]  /*6150*/  IMAD.MOV.U32 R25, RZ, RZ, RZ ;  /* 0x000000ffff197224 */ /* 0x000fd800078e00ff */
[----:B------:R-:W-:Y:S05]  /*6160*/  @!P0 BRA `(.L_x_115) ;  /* 0x00000000006c8947 */ /* 0x000fea0003800000 */
[----:B------:R-:W-:Y:S02]  /*6170*/  HFMA2 R25, -RZ, RZ, 0, 0 ;  /* 0x00000000ff197431 */ /* 0x000fe400000001ff */
[----:B------:R-:W-:-:S07]  /*6180*/  VIADD R2, R7, 0x1 ;  /* 0x0000000107027836 */ /* 0x000fce0000000000 */
.L_x_118:
        /* <DEDUP_REMOVED lines=8> */
[----:B------:R-:W-:-:S04]  /*6210*/  LOP3.LUT R4, R0, 0x2, RZ, 0xfc, !PT ;  /* 0x0000000200047812 */ /* 0x000fc800078efcff */
        /* <DEDUP_REMOVED lines=10> */
[----:B------:R-:W-:-:S07]  /*62c0*/  IMAD.MOV.U32 R21, RZ, RZ, 0x0 ;  /* 0x00000000ff157424 */ /* 0x000fce00078e00ff */
[----:B------:R-:W-:Y:S05]  /*62d0*/  CALL.REL.NOINC `($_Z19execSolutionsKernelP13ConstellationPjii$_Z3SQBiiiiiiiiiii) ;  /* 0xffffffe4009c7944 */ /* 0x000fea0003c3ffff */
[----:B------:R-:W-:-:S07]  /*62e0*/  IMAD.IADD R25, R25, 0x1, R4 ;  /* 0x0000000119197824 */ /* 0x000fce00078e0204 */
.L_x_117:
[----:B------:R-:W-:Y:S05]  /*62f0*/  BSYNC.RECONVERGENT B6 ;  /* 0x0000000000067941 */ /* 0x000fea0003800200 */
.L_x_116:
[----:B------:R-:W-:-:S13]  /*6300*/  ISETP.NE.AND P0, PT, R18, RZ, PT ;  /* 0x000000ff1200720c */ /* 0x000fda0003f05270 */
[----:B------:R-:W-:Y:S05]  /*6310*/  @P0 BRA `(.L_x_118) ;  /* 0xfffffffc009c0947 */ /* 0x000fea000383ffff */
.L_x_115:
[----:B------:R-:W-:Y:S05]  /*6320*/  BSYNC.RECONVERGENT B8 ;  /* 0x0000000000087941 */ /* 0x000fea0003800200 */
.L_x_108:
        /* <DEDUP_REMOVED lines=20> */
        .type           $_Z19execSolutionsKernelP13ConstellationPjii$_Z7SQd0BkBiiiiiiiiiii,@function
        .size           $_Z19execSolutionsKernelP13ConstellationPjii$_Z7SQd0BkBiiiiiiiiiii,($_Z19execSolutionsKernelP13ConstellationPjii$_Z7SQd1BkBiiiiiiiiiii - $_Z19execSolutionsKernelP13ConstellationPjii$_Z7SQd0BkBiiiiiiiiiii)
$_Z19execSolutionsKernelP13ConstellationPjii$_Z7SQd0BkBiiiiiiiiiii:
        /* <DEDUP_REMOVED lines=15> */
[----:B---3--:R-:W-:-:S03]  /*6560*/  MOV R24, R4 ;  /* 0x0000000400187202 */ /* 0x008fc60000000f00 */
[----:B------:R3:W-:Y:S01]  /*6570*/  STL [R1+0x10], R19 ;  /* 0x0000101301007387 */ /* 0x0007e20000100800 */
[----:B----4-:R-:W-:-:S03]  /*6580*/  IMAD.MOV.U32 R23, RZ, RZ, R5 ;  /* 0x000000ffff177224 */ /* 0x010fc600078e0005 */
[----:B------:R4:W-:Y:S01]  /*6590*/  STL [R1+0xc], R18 ;  /* 0x00000c1201007387 */ /* 0x0009e20000100800 */
[----:B-----5:R-:W-:-:S03]  /*65a0*/  IMAD.MOV.U32 R22, RZ, RZ, R6 ;  /* 0x000000ffff167224 */ /* 0x020fc600078e0006 */
[----:B------:R5:W-:Y:S01]  /*65b0*/  STL [R1+0x8], R17 ;  /* 0x0000081101007387 */ /* 0x000be20000100800 */
[----:B---3--:R-:W-:-:S03]  /*65c0*/  IMAD.MOV.U32 R19, RZ, RZ, R9 ;  /* 0x000000ffff137224 */ /* 0x008fc600078e0009 */
[----:B------:R3:W-:Y:S01]  /*65d0*/  STL [R1+0x4], R16 ;  /* 0x0000041001007387 */ /* 0x0007e20000100800 */
[----:B----4-:R-:W-:Y:S02]  /*65e0*/  IMAD.MOV.U32 R18, RZ, RZ, R10 ;  /* 0x000000ffff127224 */ /* 0x010fe400078e000a */
[----:B-----5:R-:W-:Y:S01]  /*65f0*/  IMAD.MOV.U32 R17, RZ, RZ, R11 ;  /* 0x000000ffff117224 */ /* 0x020fe200078e000b */
[----:B---3--:R-:W-:Y:S02]  /*6600*/  MOV R16, R12 ;  /* 0x0000000c00107202 */ /* 0x008fe40000000f00 */
        /* <DEDUP_REMOVED lines=10> */
.L_x_125:
[----:B------:R-:W-:Y:S01]  /*66b0*/  IMAD.MOV R3, RZ, RZ, -R26 ;  /* 0x000000ffff037224 */ /* 0x000fe200078e0a1a */
[----:B------:R-:W-:Y:S04]  /*66c0*/  BSSY.RECONVERGENT B6, `(.L_x_123) ;  /* 0x0000016000067945 */ /* 0x000fe80003800200 */
[----:B------:R-:W-:-:S04]  /*66d0*/  LOP3.LUT R3, R26, R3, RZ, 0xc0, !PT ;  /* 0x000000031a037212 */ /* 0x000fc800078ec0ff */
[C---:B------:R-:W-:Y:S02]  /*66e0*/  LOP3.LUT R4, R3.reuse, R24, RZ, 0xfc, !PT ;  /* 0x0000001803047212 */ /* 0x040fe400078efcff */
[C---:B------:R-:W-:Y:S02]  /*66f0*/  LOP3.LUT R5, R3.reuse, R23, RZ, 0xfc, !PT ;  /* 0x0000001703057212 */ /* 0x040fe400078efcff */
[----:B------:R-:W-:Y:S01]  /*6700*/  LOP3.LUT R6, R3, R22, RZ, 0xfc, !PT ;  /* 0x0000001603067212 */ /* 0x000fe200078efcff */
[----:B------:R-:W-:Y:S01]  /*6710*/  VIADD R3, R26, 0xffffffff ;  /* 0xffffffff1a037836 */ /* 0x000fe20000000000 */
[----:B------:R-:W-:Y:S02]  /*6720*/  SHF.L.U32 R4, R4, 0x1, RZ ;  /* 0x0000000104047819 */ /* 0x000fe400000006ff */
[----:B------:R-:W-:Y:S02]  /*6730*/  SHF.R.S32.HI R5, RZ, 0x1, R5 ;  /* 0x00000001ff057819 */ /* 0x000fe40000011405 */
[----:B------:R-:W-:-:S02]  /*6740*/  LOP3.LUT R26, R3, R26, RZ, 0xc0, !PT ;  /* 0x0000001a031a7212 */ /* 0x000fc400078ec0ff */
        /* <DEDUP_REMOVED lines=11> */
[----:B------:R-:W-:Y:S05]  /*6800*/  CALL.REL.NOINC `($_Z19execSolutionsKernelP13ConstellationPjii$_Z7SQd0BkBiiiiiiiiiii) ;  /* 0xfffffffc00187944 */ /* 0x000fea0003c3ffff */
[----:B------:R-:W-:-:S07]  /*6810*/  IMAD.IADD R25, R25, 0x1, R4 ;  /* 0x0000000119197824 */ /* 0x000fce00078e0204 */
.L_x_124:
[----:B------:R-:W-:Y:S05]  /*6820*/  BSYNC.RECONVERGENT B6 ;  /* 0x0000000000067941 */ /* 0x000fea0003800200 */
.L_x_123:
[----:B------:R-:W-:-:S13]  /*6830*/  ISETP.NE.AND P0, PT, R26, RZ, PT ;  /* 0x000000ff1a00720c */ /* 0x000fda0003f05270 */
[----:B------:R-:W-:Y:S05]  /*6840*/  @P0 BRA `(.L_x_125) ;  /* 0xfffffffc00980947 */ /* 0x000fea000383ffff */
.L_x_122:
[----:B------:R-:W-:Y:S05]  /*6850*/  BSYNC.RECONVERGENT B7 ;  /* 0x0000000000077941 */ /* 0x000fea0003800200 */
.L_x_121:
[----:B------:R-:W-:Y:S05]  /*6860*/  BRA `(.L_x_126) ;  /* 0x0000000000847947 */ /* 0x000fea0003800000 */
.L_x_120:
[----:B------:R-:W-:Y:S01]  /*6870*/  ISETP.NE.AND P0, PT, R26, RZ, PT ;  /* 0x000000ff1a00720c */ /* 0x000fe20003f05270 */
[----:B------:R-:W-:-:S12]  /*6880*/  IMAD.MOV.U32 R25, RZ, RZ, RZ ;  /* 0x000000ffff197224 */ /* 0x000fd800078e00ff */
[----:B------:R-:W-:Y:S05]  /*6890*/  @!P0 BRA `(.L_x_126) ;  /* 0x0000000000788947 */ /* 0x000fea0003800000 */
[----:B------:R-:W-:Y:S01]  /*68a0*/  VIADD R16, R16, 0xfffffffd ;  /* 0xfffffffd10107836 */ /* 0x000fe20000000000 */
[----:B------:R-:W-:Y:S01]  /*68b0*/  IADD3 R2, PT, PT, R7, 0x2, RZ ;  /* 0x0000000207027810 */ /* 0x000fe20007ffe0ff */
[----:B------:R-:W-:Y:S02]  /*68c0*/  IMAD.MOV.U32 R3, RZ, RZ, 0x1 ;  /* 0x00000001ff037424 */ /* 0x000fe400078e00ff */
[----:B------:R-:W-:-:S03]  /*68d0*/  IMAD.MOV.U32 R25, RZ, RZ, RZ ;  /* 0x000000ffff197224 */ /* 0x000fc600078e00ff */
[----:B------:R-:W-:-:S07]  /*68e0*/  SHF.L.U32 R16, R3, R16, RZ ;  /* 0x0000001003107219 */ /* 0x000fce00000006ff */
.L_x_129:
[----:B------:R-:W-:Y:S01]  /*68f0*/  IMAD.MOV R3, RZ, RZ, -R26 ;  /* 0x000000ffff037224 */ /* 0x000fe200078e0a1a */
[----:B------:R-:W-:Y:S04]  /*6900*/  BSSY.RECONVERGENT B6, `(.L_x_127) ;  /* 0x0000015000067945 */ /* 0x000fe80003800200 */
[----:B------:R-:W-:-:S04]  /*6910*/  LOP3.LUT R3, R26, R3, RZ, 0xc0, !PT ;  /* 0x000000031a037212 */ /* 0x000fc800078ec0ff */
[C---:B------:R-:W-:Y:S02]  /*6920*/  LOP3.LUT R5, R3.reuse, R23, RZ, 0xfc, !PT ;  /* 0x0000001703057212 */ /* 0x040fe400078efcff */
[C---:B------:R-:W-:Y:S02]  /*6930*/  LOP3.LUT R4, R3.reuse, R24, RZ, 0xfc, !PT ;  /* 0x0000001803047212 */ /* 0x040fe400078efcff */
[----:B------:R-:W-:Y:S02]  /*6940*/  SHF.R.S32.HI R5, RZ, 0x2, R5 ;  /* 0x00000002ff057819 */ /* 0x000fe40000011405 */
[----:B------:R-:W-:Y:S01]  /*6950*/  LOP3.LUT R6, R3, R22, RZ, 0xfc, !PT ;  /* 0x0000001603067212 */ /* 0x000fe200078efcff */
[----:B------:R-:W-:Y:S01]  /*6960*/  IMAD.SHL.U32 R4, R4, 0x4, RZ ;  /* 0x0000000404047824 */ /* 0x000fe200078e00ff */
[----:B------:R-:W-:Y:S01]  /*6970*/  LOP3.LUT R5, R5, R16, RZ, 0xfc, !PT ;  /* 0x0000001005057212 */ /* 0x000fe200078efcff */
        /* <DEDUP_REMOVED lines=10> */
[----:B------:R-:W-:-:S07]  /*6a20*/  IMAD.MOV.U32 R21, RZ, RZ, 0x0 ;  /* 0x00000000ff157424 */ /* 0x000fce00078e00ff */
[----:B------:R-:W-:Y:S05]  /*6a30*/  CALL.REL.NOINC `($_Z19execSolutionsKernelP13ConstellationPjii$_Z5SQd0Biiiiiiiiiii) ;  /* 0xffffffe400087944 */ /* 0x000fea0003c3ffff */
[----:B------:R-:W-:-:S07]  /*6a40*/  IMAD.IADD R25, R25, 0x1, R4 ;  /* 0x0000000119197824 */ /* 0x000fce00078e0204 */
.L_x_128:
[----:B------:R-:W-:Y:S05]  /*6a50*/  BSYNC.RECONVERGENT B6 ;  /* 0x0000000000067941 */ /* 0x000fea0003800200 */
.L_x_127:
[----:B------:R-:W-:-:S13]  /*6a60*/  ISETP.NE.AND P0, PT, R26, RZ, PT ;  /* 0x000000ff1a00720c */ /* 0x000fda0003f05270 */
[----:B------:R-:W-:Y:S05]  /*6a70*/  @P0 BRA `(.L_x_129) ;  /* 0xfffffffc009c0947 */ /* 0x000fea000383ffff */
.L_x_126:
[----:B------:R-:W-:Y:S05]  /*6a80*/  BSYNC.RECONVERGENT B8 ;  /* 0x0000000000087941 */ /* 0x000fea0003800200 */
.L_x_119:
        /* <DEDUP_REMOVED lines=21> */
        .type           $_Z19execSolutionsKernelP13ConstellationPjii$_Z7SQd1BkBiiiiiiiiiii,@function
        .size           $_Z19execSolutionsKernelP13ConstellationPjii$_Z7SQd1BkBiiiiiiiiiii,($_Z19execSolutionsKernelP13ConstellationPjii$_Z7SQd1BlBiiiiiiiiiii - $_Z19execSolutionsKernelP13ConstellationPjii$_Z7SQd1BkBiiiiiiiiiii)
$_Z19execSolutionsKernelP13ConstellationPjii$_Z7SQd1BkBiiiiiiiiiii:
        /* <DEDUP_REMOVED lines=23> */
[----:B----4-:R-:W-:Y:S02]  /*6d50*/  IMAD.MOV.U32 R18, RZ, RZ, R10 ;  /* 0x000000ffff127224 */ /* 0x010fe400078e000a */
[----:B-----5:R-:W-:Y:S02]  /*6d60*/  IMAD.MOV.U32 R17, RZ, RZ, R11 ;  /* 0x000000ffff117224 */ /* 0x020fe400078e000b */
[----:B---3--:R-:W-:Y:S01]  /*6d70*/  IMAD.MOV.U32 R16, RZ, RZ, R12 ;  /* 0x000000ffff107224 */ /* 0x008fe200078e000c */
        /* <DEDUP_REMOVED lines=10> */
.L_x_136:
        /* <DEDUP_REMOVED lines=21> */
[----:B------:R-:W-:Y:S05]  /*6f70*/  CALL.REL.NOINC `($_Z19execSolutionsKernelP13ConstellationPjii$_Z7SQd1BkBiiiiiiiiiii) ;  /* 0xfffffffc00187944 */ /* 0x000fea0003c3ffff */
[----:B------:R-:W-:-:S07]  /*6f80*/  IMAD.IADD R25, R25, 0x1, R4 ;  /* 0x0000000119197824 */ /* 0x000fce00078e0204 */
.L_x_135:
[----:B------:R-:W-:Y:S05]  /*6f90*/  BSYNC.RECONVERGENT B6 ;  /* 0x0000000000067941 */ /* 0x000fea0003800200 */
.L_x_134:
[----:B------:R-:W-:-:S13]  /*6fa0*/  ISETP.NE.AND P0, PT, R26, RZ, PT ;  /* 0x000000ff1a00720c */ /* 0x000fda0003f05270 */
[----:B------:R-:W-:Y:S05]  /*6fb0*/  @P0 BRA `(.L_x_136) ;  /* 0xfffffffc00980947 */ /* 0x000fea000383ffff */
.L_x_133:
[----:B------:R-:W-:Y:S05]  /*6fc0*/  BSYNC.RECONVERGENT B7 ;  /* 0x0000000000077941 */ /* 0x000fea0003800200 */
.L_x_132:
[----:B------:R-:W-:Y:S05]  /*6fd0*/  BRA `(.L_x_137) ;  /* 0x0000000000847947 */ /* 0x000fea0003800000 */
.L_x_131:
[----:B------:R-:W-:Y:S01]  /*6fe0*/  ISETP.NE.AND P0, PT, R26, RZ, PT ;  /* 0x000000ff1a00720c */ /* 0x000fe20003f05270 */
[----:B------:R-:W-:-:S12]  /*6ff0*/  IMAD.MOV.U32 R25, RZ, RZ, RZ ;  /* 0x000000ffff197224 */ /* 0x000fd800078e00ff */
[----:B------:R-:W-:Y:S05]  /*7000*/  @!P0 BRA `(.L_x_137) ;  /* 0x0000000000788947 */ /* 0x000fea0003800000 */
[----:B------:R-:W-:Y:S02]  /*7010*/  HFMA2 R3, -RZ, RZ, 0, 5.9604644775390625e-08 ;  /* 0x00000001ff037431 */ /* 0x000fe400000001ff */
[----:B------:R-:W-:Y:S02]  /*7020*/  VIADD R16, R16, 0xfffffffd ;  /* 0xfffffffd10107836 */ /* 0x000fe40000000000 */
[----:B------:R-:W-:Y:S02]  /*7030*/  VIADD R2, R7, 0x2 ;  /* 0x0000000207027836 */ /* 0x000fe40000000000 */
[----:B------:R-:W-:Y:S01]  /*7040*/  IMAD.MOV.U32 R25, RZ, RZ, RZ ;  /* 0x000000ffff197224 */ /* 0x000fe200078e00ff */
[----:B------:R-:W-:-:S07]  /*7050*/  SHF.L.U32 R16, R3, R16, RZ ;  /* 0x0000001003107219 */ /* 0x000fce00000006ff */
.L_x_140:
        /* <DEDUP_REMOVED lines=15> */
[----:B------:R-:W-:Y:S01]  /*7150*/  MOV R7, R2 ;  /* 0x0000000200077202 */ /* 0x000fe20000000f00 */
[----:B------:R-:W-:Y:S01]  /*7160*/  IMAD.MOV.U32 R9, RZ, RZ, R19 ;  /* 0x000000ffff097224 */ /* 0x000fe200078e0013 */
[----:B------:R-:W-:Y:S01]  /*7170*/  MOV R20, 0x71b0 ;  /* 0x000071b000147802 */ /* 0x000fe20000000f00 */
[----:B------:R-:W-:Y:S02]  /*7180*/  IMAD.MOV.U32 R10, RZ, RZ, R17 ;  /* 0x000000ffff0a7224 */ /* 0x000fe400078e0011 */
[----:B------:R-:W-:-:S07]  /*7190*/  IMAD.MOV.U32 R21, RZ, RZ, 0x0 ;  /* 0x00000000ff157424 */ /* 0x000fce00078e00ff */
[----:B------:R-:W-:Y:S05]  /*71a0*/  CALL.REL.NOINC `($_Z19execSolutionsKernelP13ConstellationPjii$_Z5SQd1Biiiiiiiiiii) ;  /* 0xffffffe000707944 */ /* 0x000fea0003c3ffff */
[----:B------:R-:W-:-:S07]  /*71b0*/  IMAD.IADD R25, R25, 0x1, R4 ;  /* 0x0000000119197824 */ /* 0x000fce00078e0204 */
.L_x_139:
[----:B------:R-:W-:Y:S05]  /*71c0*/  BSYNC.RECONVERGENT B6 ;  /* 0x0000000000067941 */ /* 0x000fea0003800200 */
.L_x_138:
[----:B------:R-:W-:-:S13]  /*71d0*/  ISETP.NE.AND P0, PT, R26, RZ, PT ;  /* 0x000000ff1a00720c */ /* 0x000fda0003f05270 */
[----:B------:R-:W-:Y:S05]  /*71e0*/  @P0 BRA `(.L_x_140) ;  /* 0xfffffffc009c0947 */ /* 0x000fea000383ffff */
.L_x_137:
[----:B------:R-:W-:Y:S05]  /*71f0*/  BSYNC.RECONVERGENT B8 ;  /* 0x0000000000087941 */ /* 0x000fea0003800200 */
.L_x_130:
        /* <DEDUP_REMOVED lines=21> */
        .type           $_Z19execSolutionsKernelP13ConstellationPjii$_Z7SQd1BlBiiiiiiiiiii,@function
        .size           $_Z19execSolutionsKernelP13ConstellationPjii$_Z7SQd1BlBiiiiiiiiiii,($_Z19execSolutionsKernelP13ConstellationPjii$_Z7SQd2BkBiiiiiiiiiii - $_Z19execSolutionsKernelP13ConstellationPjii$_Z7SQd1BlBiiiiiiiiiii)
$_Z19execSolutionsKernelP13ConstellationPjii$_Z7SQd1BlBiiiiiiiiiii:
        /* <DEDUP_REMOVED lines=21> */
[----:B---3--:R-:W-:Y:S02]  /*74a0*/  IMAD.MOV.U32 R18, RZ, RZ, R9 ;  /* 0x000000ffff127224 */ /* 0x008fe400078e0009 */
[----:B----4-:R-:W-:Y:S02]  /*74b0*/  IMAD.MOV.U32 R17, RZ, RZ, R10 ;  /* 0x000000ffff117224 */ /* 0x010fe400078e000a */
[----:B-----5:R-:W-:-:S03]  /*74c0*/  IMAD.MOV.U32 R16, RZ, RZ, R11 ;  /* 0x000000ffff107224 */ /* 0x020fc600078e000b */
        /* <DEDUP_REMOVED lines=10> */
.L_x_147:
[C---:B------:R-:W-:Y:S01]  /*7570*/  IADD3 R3, PT, PT, -R24.reuse, RZ, RZ ;  /* 0x000000ff18037210 */ /* 0x040fe20007ffe1ff */
[----:B------:R-:W-:Y:S03]  /*7580*/  BSSY.RECONVERGENT B6, `(.L_x_145) ;  /* 0x0000015000067945 */ /* 0x000fe60003800200 */
        /* <DEDUP_REMOVED lines=18> */
[----:B------:R-:W-:Y:S05]  /*76b0*/  CALL.REL.NOINC `($_Z19execSolutionsKernelP13ConstellationPjii$_Z7SQd1BlBiiiiiiiiiii) ;  /* 0xfffffffc00247944 */ /* 0x000fea0003c3ffff */
[----:B------:R-:W-:-:S07]  /*76c0*/  IMAD.IADD R25, R25, 0x1, R4 ;  /* 0x0000000119197824 */ /* 0x000fce00078e0204 */
.L_x_146:
[----:B------:R-:W-:Y:S05]  /*76d0*/  BSYNC.RECONVERGENT B6 ;  /* 0x0000000000067941 */ /* 0x000fea0003800200 */
.L_x_145:
[----:B------:R-:W-:-:S13]  /*76e0*/  ISETP.NE.AND P0, PT, R24, RZ, PT ;  /* 0x000000ff1800720c */ /* 0x000fda0003f05270 */
[----:B------:R-:W-:Y:S05]  /*76f0*/  @P0 BRA `(.L_x_147) ;  /* 0xfffffffc009c0947 */ /* 0x000fea000383ffff */
.L_x_144:
[----:B------:R-:W-:Y:S05]  /*7700*/  BSYNC.RECONVERGENT B7 ;  /* 0x0000000000077941 */ /* 0x000fea0003800200 */
.L_x_143:
[----:B------:R-:W-:Y:S05]  /*7710*/  BRA `(.L_x_148) ;  /* 0x0000000000807947 */ /* 0x000fea0003800000 */
.L_x_142:
[----:B------:R-:W-:Y:S01]  /*7720*/  ISETP.NE.AND P0, PT, R24, RZ, PT ;  /* 0x000000ff1800720c */ /* 0x000fe20003f05270 */
[----:B------:R-:W-:-:S12]  /*7730*/  IMAD.MOV.U32 R25, RZ, RZ, RZ ;  /* 0x000000ffff197224 */ /* 0x000fd800078e00ff */
[----:B------:R-:W-:Y:S05]  /*7740*/  @!P0 BRA `(.L_x_148) ;  /* 0x0000000000748947 */ /* 0x000fea0003800000 */
[----:B------:R-:W-:Y:S02]  /*7750*/  VIADD R17, R7, 0x2 ;  /* 0x0000000207117836 */ /* 0x000fe40000000000 */
[----:B------:R-:W-:-:S07]  /*7760*/  IMAD.MOV.U32 R25, RZ, RZ, RZ ;  /* 0x000000ffff197224 */ /* 0x000fce00078e00ff */
.L_x_151:
[C---:B------:R-:W-:Y:S01]  /*7770*/  IADD3 R3, PT, PT, -R24.reuse, RZ, RZ ;  /* 0x000000ff18037210 */ /* 0x040fe20007ffe1ff */
[----:B------:R-:W-:Y:S03]  /*7780*/  BSSY.RECONVERGENT B6, `(.L_x_149) ;  /* 0x0000017000067945 */ /* 0x000fe60003800200 */
[----:B------:R-:W-:-:S04]  /*7790*/  LOP3.LUT R6, R24, R3, RZ, 0xc0, !PT ;  /* 0x0000000318067212 */ /* 0x000fc800078ec0ff */
[C---:B------:R-:W-:Y:S02]  /*77a0*/  LOP3.LUT R4, R6.reuse, R23, RZ, 0xfc, !PT ;  /* 0x0000001706047212 */ /* 0x040fe400078efcff */
[C---:B------:R-:W-:Y:S02]  /*77b0*/  LOP3.LUT R5, R6.reuse, R22, RZ, 0xfc, !PT ;  /* 0x0000001606057212 */ /* 0x040fe400078efcff */
[----:B------:R-:W-:Y:S02]  /*77c0*/  LOP3.LUT R6, R6, R19, RZ, 0xfc, !PT ;  /* 0x0000001306067212 */ /* 0x000fe400078efcff */
[----:B------:R-:W-:Y:S02]  /*77d0*/  LEA R4, R4, 0x1, 0x2 ;  /* 0x0000000104047811 */ /* 0x000fe400078e10ff */
[----:B------:R-:W-:-:S04]  /*77e0*/  SHF.R.S32.HI R5, RZ, 0x2, R5 ;  /* 0x00000002ff057819 */ /* 0x000fc80000011405 */
[----:B------:R-:W-:-:S04]  /*77f0*/  LOP3.LUT R0, R4, R5, R6, 0xfe, !PT ;  /* 0x0000000504007212 */ /* 0x000fc800078efe06 */
[----:B------:R-:W-:Y:S02]  /*7800*/  LOP3.LUT R3, RZ, R0, RZ, 0x33, !PT ;  /* 0x00000000ff037212 */ /* 0x000fe400078e33ff */
[----:B------:R-:W-:Y:S02]  /*7810*/  ISETP.NE.AND P1, PT, R0, -0x1, PT ;  /* 0xffffffff0000780c */ /* 0x000fe40003f25270 */
[----:B------:R-:W-:Y:S01]  /*7820*/  LOP3.LUT P0, R8, R16, RZ, R3, 0xa0, !PT ;  /* 0x000000ff10087212 */ /* 0x000fe2000780a003 */
[----:B------:R-:W-:Y:S01]  /*7830*/  VIADD R3, R24, 0xffffffff ;  /* 0xffffffff18037836 */ /* 0x000fe20000000000 */
[----:B------:R-:W-:-:S04]  /*7840*/  ISETP.LT.AND P1, PT, R17, R18, !P1 ;  /* 0x000000121100720c */ /* 0x000fc80004f21270 */
[----:B------:R-:W-:Y:S02]  /*7850*/  PLOP3.LUT P0, PT, P0, P1, PT, 0x8f, 0xf8 ;  /* 0x0000000000f8781c */ /* 0x000fe40000703177 */
        /* <DEDUP_REMOVED lines=8> */
[----:B------:R-:W-:-:S07]  /*78e0*/  IADD3 R25, PT, PT, R25, R4, RZ ;  /* 0x0000000419197210 */ /* 0x000fce0007ffe0ff */
.L_x_150:
[----:B------:R-:W-:Y:S05]  /*78f0*/  BSYNC.RECONVERGENT B6 ;  /* 0x0000000000067941 */ /* 0x000fea0003800200 */
.L_x_149:
[----:B------:R-:W-:-:S13]  /*7900*/  ISETP.NE.AND P0, PT, R24, RZ, PT ;  /* 0x000000ff1800720c */ /* 0x000fda0003f05270 */
[----:B------:R-:W-:Y:S05]  /*7910*/  @P0 BRA `(.L_x_151) ;  /* 0xfffffffc00940947 */ /* 0x000fea000383ffff */
.L_x_148:
[----:B------:R-:W-:Y:S05]  /*7920*/  BSYNC.RECONVERGENT B8 ;  /* 0x0000000000087941 */ /* 0x000fea0003800200 */
.L_x_141:
        /* <DEDUP_REMOVED lines=20> */
        .type           $_Z19execSolutionsKernelP13ConstellationPjii$_Z7SQd2BkBiiiiiiiiiii,@function
        .size           $_Z19execSolutionsKernelP13ConstellationPjii$_Z7SQd2BkBiiiiiiiiiii,($_Z19execSolutionsKernelP13ConstellationPjii$_Z7SQd2BlBiiiiiiiiiii - $_Z19execSolutionsKernelP13ConstellationPjii$_Z7SQd2BkBiiiiiiiiiii)
$_Z19execSolutionsKernelP13ConstellationPjii$_Z7SQd2BkBiiiiiiiiiii:
        /* <DEDUP_REMOVED lines=21> */
[----:B---3--:R-:W-:-:S03]  /*7bc0*/  IMAD.MOV.U32 R19, RZ, RZ, R9 ;  /* 0x000000ffff137224 */ /* 0x008fc600078e0009 */
[----:B------:R3:W-:Y:S01]  /*7bd0*/  STL [R1+0x4], R16 ;  /* 0x0000041001007387 */ /* 0x0007e20000100800 */
[----:B----4-:R-:W-:Y:S01]  /*7be0*/  MOV R18, R10 ;  /* 0x0000000a00127202 */ /* 0x010fe20000000f00 */
        /* <DEDUP_REMOVED lines=8> */
[----:B------:R-:W-:-:S11]  /*7c70*/  HFMA2 R25, -RZ, RZ, 0, 0 ;  /* 0x00000000ff197431 */ /* 0x000fd600000001ff */
[----:B------:R-:W-:Y:S05]  /*7c80*/  @!P0 BRA `(.L_x_155) ;  /* 0x0000000000708947 */ /* 0x000fea0003800000 */
[----:B------:R-:W-:Y:S02]  /*7c90*/  VIADD R2, R7, 0x1 ;  /* 0x0000000107027836 */ /* 0x000fe40000000000 */
[----:B------:R-:W-:-:S07]  /*7ca0*/  IMAD.MOV.U32 R25, RZ, RZ, RZ ;  /* 0x000000ffff197224 */ /* 0x000fce00078e00ff */
.L_x_158:
        /* <DEDUP_REMOVED lines=18> */
[----:B------:R-:W-:Y:S02]  /*7dd0*/  IMAD.MOV.U32 R11, RZ, RZ, R17 ;  /* 0x000000ffff0b7224 */ /* 0x000fe400078e0011 */
[----:B------:R-:W-:Y:S02]  /*7de0*/  IMAD.MOV.U32 R12, RZ, RZ, R16 ;  /* 0x000000ffff0c7224 */ /* 0x000fe400078e0010 */
[----:B------:R-:W-:-:S07]  /*7df0*/  IMAD.MOV.U32 R21, RZ, RZ, 0x0 ;  /* 0x00000000ff157424 */ /* 0x000fce00078e00ff */
[----:B------:R-:W-:Y:S05]  /*7e00*/  CALL.REL.NOINC `($_Z19execSolutionsKernelP13ConstellationPjii$_Z7SQd2BkBiiiiiiiiiii) ;  /* 0xfffffffc00187944 */ /* 0x000fea0003c3ffff */
[----:B------:R-:W-:-:S07]  /*7e10*/  IADD3 R25, PT, PT, R25, R4, RZ ;  /* 0x0000000419197210 */ /* 0x000fce0007ffe0ff */
.L_x_157:
[----:B------:R-:W-:Y:S05]  /*7e20*/  BSYNC.RECONVERGENT B6 ;  /* 0x0000000000067941 */ /* 0x000fea0003800200 */
.L_x_156:
[----:B------:R-:W-:-:S13]  /*7e30*/  ISETP.NE.AND P0, PT, R26, RZ, PT ;  /* 0x000000ff1a00720c */ /* 0x000fda0003f05270 */
[----:B------:R-:W-:Y:S05]  /*7e40*/  @P0 BRA `(.L_x_158) ;  /* 0xfffffffc00980947 */ /* 0x000fea000383ffff */
.L_x_155:
[----:B------:R-:W-:Y:S05]  /*7e50*/  BSYNC.RECONVERGENT B7 ;  /* 0x0000000000077941 */ /* 0x000fea0003800200 */
.L_x_154:
[----:B------:R-:W-:Y:S05]  /*7e60*/  BRA `(.L_x_159) ;  /* 0x0000000000847947 */ /* 0x000fea0003800000 */
.L_x_153:
[----:B------:R-:W-:Y:S01]  /*7e70*/  ISETP.NE.AND P0, PT, R26, RZ, PT ;  /* 0x000000ff1a00720c */ /* 0x000fe20003f05270 */
[----:B------:R-:W-:-:S12]  /*7e80*/  IMAD.MOV.U32 R25, RZ, RZ, RZ ;  /* 0x000000ffff197224 */ /* 0x000fd800078e00ff */
[----:B------:R-:W-:Y:S05]  /*7e90*/  @!P0 BRA `(.L_x_159) ;  /* 0x0000000000788947 */ /* 0x000fea0003800000 */
[----:B------:R-:W-:Y:S02]  /*7ea0*/  VIADD R16, R16, 0xfffffffd ;  /* 0xfffffffd10107836 */ /* 0x000fe40000000000 */
[----:B------:R-:W-:Y:S02]  /*7eb0*/  IMAD.MOV.U32 R3, RZ, RZ, 0x1 ;  /* 0x00000001ff037424 */ /* 0x000fe400078e00ff */
[----:B------:R-:W-:Y:S02]  /*7ec0*/  VIADD R2, R7, 0x2 ;  /* 0x0000000207027836 */ /* 0x000fe40000000000 */
[----:B------:R-:W-:Y:S01]  /*7ed0*/  IMAD.MOV.U32 R25, RZ, RZ, RZ ;  /* 0x000000ffff197224 */ /* 0x000fe200078e00ff */
[----:B------:R-:W-:-:S07]  /*7ee0*/  SHF.L.U32 R16, R3, R16, RZ ;  /* 0x0000001003107219 */ /* 0x000fce00000006ff */
.L_x_162:
[C---:B------:R-:W-:Y:S01]  /*7ef0*/  IADD3 R3, PT, PT, -R26.reuse, RZ, RZ ;  /* 0x000000ff1a037210 */ /* 0x040fe20007ffe1ff */
[----:B------:R-:W-:Y:S03]  /*7f00*/  BSSY.RECONVERGENT B6, `(.L_x_160) ;  /* 0x0000015000067945 */ /* 0x000fe60003800200 */
        /* <DEDUP_REMOVED lines=13> */
[----:B------:R-:W-:Y:S02]  /*7fe0*/  HFMA2 R21, -RZ, RZ, 0, 0 ;  /* 0x00000000ff157431 */ /* 0x000fe400000001ff */
[----:B------:R-:W-:Y:S01]  /*7ff0*/  IMAD.MOV.U32 R7, RZ, RZ, R2 ;  /* 0x000000ffff077224 */ /* 0x000fe200078e0002 */
[----:B------:R-:W-:Y:S01]  /*8000*/  MOV R20, 0x8040 ;  /* 0x0000804000147802 */ /* 0x000fe20000000f00 */
[----:B------:R-:W-:Y:S02]  /*8010*/  IMAD.MOV.U32 R9, RZ, RZ, R19 ;  /* 0x000000ffff097224 */ /* 0x000fe400078e0013 */
[----:B------:R-:W-:-:S07]  /*8020*/  IMAD.MOV.U32 R10, RZ, RZ, R17 ;  /* 0x000000ffff0a7224 */ /* 0x000fce00078e0011 */
[----:B------:R-:W-:Y:S05]  /*8030*/  CALL.REL.NOINC `($_Z19execSolutionsKernelP13ConstellationPjii$_Z5SQd2Biiiiiiiiiii) ;  /* 0xffffffd400f87944 */ /* 0x000fea0003c3ffff */
[----:B------:R-:W-:-:S07]  /*8040*/  IMAD.IADD R25, R25, 0x1, R4 ;  /* 0x0000000119197824 */ /* 0x000fce00078e0204 */
.L_x_161:
[----:B------:R-:W-:Y:S05]  /*8050*/  BSYNC.RECONVERGENT B6 ;  /* 0x0000000000067941 */ /* 0x000fea0003800200 */
.L_x_160:
[----:B------:R-:W-:-:S13]  /*8060*/  ISETP.NE.AND P0, PT, R26, RZ, PT ;  /* 0x000000ff1a00720c */ /* 0x000fda0003f05270 */
[----:B------:R-:W-:Y:S05]  /*8070*/  @P0 BRA `(.L_x_162) ;  /* 0xfffffffc009c0947 */ /* 0x000fea000383ffff */
.L_x_159:
[----:B------:R-:W-:Y:S05]  /*8080*/  BSYNC.RECONVERGENT B8 ;  /* 0x0000000000087941 */ /* 0x000fea0003800200 */
.L_x_152:
        /* <DEDUP_REMOVED lines=21> */
        .type           $_Z19execSolutionsKernelP13ConstellationPjii$_Z7SQd2BlBiiiiiiiiiii,@function
        .size           $_Z19execSolutionsKernelP13ConstellationPjii$_Z7SQd2BlBiiiiiiiiiii,($_Z19execSolutionsKernelP13ConstellationPjii$_Z8SQBkBjrBiiiiiiiiiii - $_Z19execSolutionsKernelP13ConstellationPjii$_Z7SQd2BlBiiiiiiiiiii)
$_Z19execSolutionsKernelP13ConstellationPjii$_Z7SQd2BlBiiiiiiiiiii:
        /* <DEDUP_REMOVED lines=23> */
[----:B-----5:R-:W-:-:S03]  /*8350*/  IMAD.MOV.U32 R16, RZ, RZ, R11 ;  /* 0x000000ffff107224 */ /* 0x020fc600078e000b */
        /* <DEDUP_REMOVED lines=10> */
.L_x_169:
        /* <DEDUP_REMOVED lines=14> */
[----:B------:R-:W-:Y:S01]  /*84e0*/  MOV R7, R2 ;  /* 0x0000000200077202 */ /* 0x000fe20000000f00 */
[----:B------:R-:W-:Y:S01]  /*84f0*/  IMAD.MOV.U32 R9, RZ, RZ, R18 ;  /* 0x000000ffff097224 */ /* 0x000fe200078e0012 */
[----:B------:R-:W-:Y:S01]  /*8500*/  MOV R20, 0x8550 ;  /* 0x0000855000147802 */ /* 0x000fe20000000f00 */
[----:B------:R-:W-:Y:S02]  /*8510*/  IMAD.MOV.U32 R10, RZ, RZ, R17 ;  /* 0x000000ffff0a7224 */ /* 0x000fe400078e0011 */
[----:B------:R-:W-:Y:S02]  /*8520*/  IMAD.MOV.U32 R11, RZ, RZ, R16 ;  /* 0x000000ffff0b7224 */ /* 0x000fe400078e0010 */
[----:B------:R-:W-:-:S07]  /*8530*/  IMAD.MOV.U32 R21, RZ, RZ, 0x0 ;  /* 0x00000000ff157424 */ /* 0x000fce00078e00ff */
[----:B------:R-:W-:Y:S05]  /*8540*/  CALL.REL.NOINC `($_Z19execSolutionsKernelP13ConstellationPjii$_Z7SQd2BlBiiiiiiiiiii) ;  /* 0xfffffffc00247944 */ /* 0x000fea0003c3ffff */
[----:B------:R-:W-:-:S07]  /*8550*/  IMAD.IADD R25, R25, 0x1, R4 ;  /* 0x0000000119197824 */ /* 0x000fce00078e0204 */
.L_x_168:
[----:B------:R-:W-:Y:S05]  /*8560*/  BSYNC.RECONVERGENT B6 ;  /* 0x0000000000067941 */ /* 0x000fea0003800200 */
.L_x_167:
[----:B------:R-:W-:-:S13]  /*8570*/  ISETP.NE.AND P0, PT, R24, RZ, PT ;  /* 0x000000ff1800720c */ /* 0x000fda0003f05270 */
[----:B------:R-:W-:Y:S05]  /*8580*/  @P0 BRA `(.L_x_169) ;  /* 0xfffffffc009c0947 */ /* 0x000fea000383ffff */
.L_x_166:
[----:B------:R-:W-:Y:S05]  /*8590*/  BSYNC.RECONVERGENT B7 ;  /* 0x0000000000077941 */ /* 0x000fea0003800200 */
.L_x_165:
[----:B------:R-:W-:Y:S05]  /*85a0*/  BRA `(.L_x_170) ;  /* 0x0000000000787947 */ /* 0x000fea0003800000 */
.L_x_164:
[----:B------:R-:W-:Y:S01]  /*85b0*/  ISETP.NE.AND P0, PT, R24, RZ, PT ;  /* 0x000000ff1800720c */ /* 0x000fe20003f05270 */
[----:B------:R-:W-:-:S12]  /*85c0*/  HFMA2 R25, -RZ, RZ, 0, 0 ;  /* 0x00000000ff197431 */ /* 0x000fd800000001ff */
[----:B------:R-:W-:Y:S05]  /*85d0*/  @!P0 BRA `(.L_x_170) ;  /* 0x00000000006c8947 */ /* 0x000fea0003800000 */
[----:B------:R-:W-:Y:S02]  /*85e0*/  VIADD R2, R7, 0x2 ;  /* 0x0000000207027836 */ /* 0x000fe40000000000 */
[----:B------:R-:W-:-:S07]  /*85f0*/  IMAD.MOV.U32 R25, RZ, RZ, RZ ;  /* 0x000000ffff197224 */ /* 0x000fce00078e00ff */
.L_x_173:
        /* <DEDUP_REMOVED lines=9> */
[----:B------:R-:W-:-:S04]  /*8690*/  LOP3.LUT R3, R3, R16, RZ, 0xc, !PT ;  /* 0x0000001003037212 */ /* 0x000fc800078e0cff */
[----:B------:R-:W-:Y:S01]  /*86a0*/  LOP3.LUT P0, R8, R3, 0x7ffffffe, RZ, 0xc0, !PT ;  /* 0x7ffffffe03087812 */ /* 0x000fe2000780c0ff */
[----:B------:R-:W-:-:S05]  /*86b0*/  VIADD R3, R24, 0xffffffff ;  /* 0xffffffff18037836 */ /* 0x000fca0000000000 */
[----:B------:R-:W-:-:S07]  /*86c0*/  LOP3.LUT R24, R3, R24, RZ, 0xc0, !PT ;  /* 0x0000001803187212 */ /* 0x000fce00078ec0ff */
[----:B------:R-:W-:Y:S05]  /*86d0*/  @!P0 BRA `(.L_x_172) ;  /* 0x0000000000208947 */ /* 0x000fea0003800000 */
[----:B------:R-:W-:Y:S01]  /*86e0*/  IADD3 R4, PT, PT, R4, 0x1, RZ ;  /* 0x0000000104047810 */ /* 0x000fe20007ffe0ff */
[----:B------:R-:W-:Y:S01]  /*86f0*/  IMAD.MOV.U32 R7, RZ, RZ, R2 ;  /* 0x000000ffff077224 */ /* 0x000fe200078e0002 */
[----:B------:R-:W-:Y:S01]  /*8700*/  MOV R20, 0x8750 ;  /* 0x0000875000147802 */ /* 0x000fe20000000f00 */
[----:B------:R-:W-:Y:S02]  /*8710*/  IMAD.MOV.U32 R9, RZ, RZ, R18 ;  /* 0x000000ffff097224 */ /* 0x000fe400078e0012 */
[----:B------:R-:W-:Y:S02]  /*8720*/  IMAD.MOV.U32 R10, RZ, RZ, R16 ;  /* 0x000000ffff0a7224 */ /* 0x000fe400078e0010 */
[----:B------:R-:W-:-:S07]  /*8730*/  IMAD.MOV.U32 R21, RZ, RZ, 0x0 ;  /* 0x00000000ff157424 */ /* 0x000fce00078e00ff */
[----:B------:R-:W-:Y:S05]  /*8740*/  CALL.REL.NOINC `($_Z19execSolutionsKernelP13ConstellationPjii$_Z5SQd2Biiiiiiiiiii) ;  /* 0xffffffd000347944 */ /* 0x000fea0003c3ffff */
[----:B------:R-:W-:-:S07]  /*8750*/  IMAD.IADD R25, R25, 0x1, R4 ;  /* 0x0000000119197824 */ /* 0x000fce00078e0204 */
.L_x_172:
[----:B------:R-:W-:Y:S05]  /*8760*/  BSYNC.RECONVERGENT B6 ;  /* 0x0000000000067941 */ /* 0x000fea0003800200 */
.L_x_171:
[----:B------:R-:W-:-:S13]  /*8770*/  ISETP.NE.AND P0, PT, R24, RZ, PT ;  /* 0x000000ff1800720c */ /* 0x000fda0003f05270 */
[----:B------:R-:W-:Y:S05]  /*8780*/  @P0 BRA `(.L_x_173) ;  /* 0xfffffffc009c0947 */ /* 0x000fea000383ffff */
.L_x_170:
[----:B------:R-:W-:Y:S05]  /*8790*/  BSYNC.RECONVERGENT B8 ;  /* 0x0000000000087941 */ /* 0x000fea0003800200 */
.L_x_163:
[----:B------:R-:W2:Y:S01]  /*87a0*/  LDL R20, [R1+0x14] ;  /* 0x0000140001147983 */ /* 0x000ea20000100800 */
[----:B------:R0:W-:Y:S05]  /*87b0*/  BMOV.32 B6, R26 ;  /* 0x0000001a06007356 */ /* 0x0001ea0000000000 */
[----:B------:R-:W2:Y:S01]  /*87c0*/  LDL R21, [R1+0x18] ;  /* 0x0000180001157983 */ /* 0x000ea20000100800 */
[----:B------:R1:W-:Y:S05]  /*87d0*/  BMOV.32 B7, R27 ;  /* 0x0000001b07007356 */ /* 0x0003ea0000000000 */
        /* <DEDUP_REMOVED lines=16> */
        .type           $_Z19execSolutionsKernelP13ConstellationPjii$_Z8SQBkBjrBiiiiiiiiiii,@function
        .size           $_Z19execSolutionsKernelP13ConstellationPjii$_Z8SQBkBjrBiiiiiiiiiii,($_Z19execSolutionsKernelP13ConstellationPjii$_Z8SQBlBjrBiiiiiiiiiii - $_Z19execSolutionsKernelP13ConstellationPjii$_Z8SQBkBjrBiiiiiiiiiii)
$_Z19execSolutionsKernelP13ConstellationPjii$_Z8SQBkBjrBiiiiiiiiiii:
        /* <DEDUP_REMOVED lines=23> */
[----:B----4-:R-:W-:-:S03]  /*8a50*/  MOV R19, R10 ;  /* 0x0000000a00137202 */ /* 0x010fc60000000f00 */
[----:B------:R4:W-:Y:S01]  /*8a60*/  STL [R1+0x4], R16 ;  /* 0x0000041001007387 */ /* 0x0009e20000100800 */
[----:B-----5:R-:W-:Y:S02]  /*8a70*/  IMAD.MOV.U32 R18, RZ, RZ, R11 ;  /* 0x000000ffff127224 */ /* 0x020fe400078e000b */
[----:B---3--:R-:W-:Y:S02]  /*8a80*/  IMAD.MOV.U32 R17, RZ, RZ, R12 ;  /* 0x000000ffff117224 */ /* 0x008fe400078e000c */
[----:B----4-:R-:W-:Y:S01]  /*8a90*/  IMAD.MOV.U32 R16, RZ, RZ, R13 ;  /* 0x000000ffff107224 */ /* 0x010fe200078e000d */
        /* <DEDUP_REMOVED lines=10> */
.L_x_180:
[----:B------:R-:W-:Y:S01]  /*8b40*/  IMAD.MOV R3, RZ, RZ, -R26 ;  /* 0x000000ffff037224 */ /* 0x000fe200078e0a1a */
[----:B------:R-:W-:Y:S04]  /*8b50*/  BSSY.RECONVERGENT B6, `(.L_x_178) ;  /* 0x0000017000067945 */ /* 0x000fe80003800200 */
[C---:B------:R-:W-:Y:S01]  /*8b60*/  LOP3.LUT R6, R26.reuse, R3, RZ, 0xc0, !PT ;  /* 0x000000031a067212 */ /* 0x040fe200078ec0ff */
[----:B------:R-:W-:-:S03]  /*8b70*/  VIADD R3, R26, 0xffffffff ;  /* 0xffffffff1a037836 */ /* 0x000fc60000000000 */
[C---:B------:R-:W-:Y:S02]  /*8b80*/  LOP3.LUT R4, R6.reuse, R25, RZ, 0xfc, !PT ;  /* 0x0000001906047212 */ /* 0x040fe400078efcff */
[C---:B------:R-:W-:Y:S02]  /*8b90*/  LOP3.LUT R5, R6.reuse, R24, RZ, 0xfc, !PT ;  /* 0x0000001806057212 */ /* 0x040fe400078efcff */
[----:B------:R-:W-:Y:S01]  /*8ba0*/  LOP3.LUT R6, R6, R23, RZ, 0xfc, !PT ;  /* 0x0000001706067212 */ /* 0x000fe200078efcff */
[----:B------:R-:W-:Y:S01]  /*8bb0*/  IMAD.SHL.U32 R4, R4, 0x2, RZ ;  /* 0x0000000204047824 */ /* 0x000fe200078e00ff */
[----:B------:R-:W-:Y:S02]  /*8bc0*/  SHF.R.S32.HI R5, RZ, 0x1, R5 ;  /* 0x00000001ff057819 */ /* 0x000fe40000011405 */
[----:B------:R-:W-:Y:S02]  /*8bd0*/  LOP3.LUT R26, R3, R26, RZ, 0xc0, !PT ;  /* 0x0000001a031a7212 */ /* 0x000fe400078ec0ff */
[----:B------:R-:W-:-:S04]  /*8be0*/  LOP3.LUT R0, R4, R5, R6, 0xfe, !PT ;  /* 0x0000000504007212 */ /* 0x000fc800078efe06 */
[----:B------:R-:W-:-:S04]  /*8bf0*/  LOP3.LUT R0, RZ, R0, RZ, 0x33, !PT ;  /* 0x00000000ff007212 */ /* 0x000fc800078e33ff */
[----:B------:R-:W-:-:S13]  /*8c00*/  LOP3.LUT P0, R8, R17, RZ, R0, 0xa0, !PT ;  /* 0x000000ff11087212 */ /* 0x000fda000780a000 */
[----:B------:R-:W-:Y:S05]  /*8c10*/  @!P0 BRA `(.L_x_179) ;  /* 0x0000000000288947 */ /* 0x000fea0003800000 */
[----:B------:R-:W-:Y:S01]  /*8c20*/  HFMA2 R21, -RZ, RZ, 0, 0 ;  /* 0x00000000ff157431 */ /* 0x000fe200000001ff */
[----:B------:R-:W-:Y:S01]  /*8c30*/  MOV R7, R2 ;  /* 0x0000000200077202 */ /* 0x000fe20000000f00 */
[----:B------:R-:W-:Y:S01]  /*8c40*/  IMAD.MOV.U32 R9, RZ, RZ, R22 ;  /* 0x000000ffff097224 */ /* 0x000fe200078e0016 */
[----:B------:R-:W-:Y:S01]  /*8c50*/  MOV R20, 0x8cb0 ;  /* 0x00008cb000147802 */ /* 0x000fe20000000f00 */
[----:B------:R-:W-:Y:S02]  /*8c60*/  IMAD.MOV.U32 R10, RZ, RZ, R19 ;  /* 0x000000ffff0a7224 */ /* 0x000fe400078e0013 */
[----:B------:R-:W-:Y:S02]  /*8c70*/  IMAD.MOV.U32 R11, RZ, RZ, R18 ;  /* 0x000000ffff0b7224 */ /* 0x000fe400078e0012 */
[----:B------:R-:W-:Y:S02]  /*8c80*/  IMAD.MOV.U32 R12, RZ, RZ, R17 ;  /* 0x000000ffff0c7224 */ /* 0x000fe400078e0011 */
[----:B------:R-:W-:-:S07]  /*8c90*/  IMAD.MOV.U32 R13, RZ, RZ, R16 ;  /* 0x000000ffff0d7224 */ /* 0x000fce00078e0010 */
[----:B------:R-:W-:Y:S05]  /*8ca0*/  CALL.REL.NOINC `($_Z19execSolutionsKernelP13ConstellationPjii$_Z8SQBkBjrBiiiiiiiiiii) ;  /* 0xfffffffc000c7944 */ /* 0x000fea0003c3ffff */
[----:B------:R-:W-:-:S07]  /*8cb0*/  IMAD.IADD R27, R27, 0x1, R4 ;  /* 0x000000011b1b7824 */ /* 0x000fce00078e0204 */
.L_x_179:
[----:B------:R-:W-:Y:S05]  /*8cc0*/  BSYNC.RECONVERGENT B6 ;  /* 0x0000000000067941 */ /* 0x000fea0003800200 */
.L_x_178:
[----:B------:R-:W-:-:S13]  /*8cd0*/  ISETP.NE.AND P0, PT, R26, RZ, PT ;  /* 0x000000ff1a00720c */ /* 0x000fda0003f05270 */
[----:B------:R-:W-:Y:S05]  /*8ce0*/  @P0 BRA `(.L_x_180) ;  /* 0xfffffffc00940947 */ /* 0x000fea000383ffff */
.L_x_177:
[----:B------:R-:W-:Y:S05]  /*8cf0*/  BSYNC.RECONVERGENT B7 ;  /* 0x0000000000077941 */ /* 0x000fea0003800200 */
.L_x_176:
[----:B------:R-:W-:Y:S05]  /*8d00*/  BRA `(.L_x_181) ;  /* 0x0000000000887947 */ /* 0x000fea0003800000 */
.L_x_175:
[----:B------:R-:W-:Y:S01]  /*8d10*/  ISETP.NE.AND P0, PT, R26, RZ, PT ;  /* 0x000000ff1a00720c */ /* 0x000fe20003f05270 */
[----:B------:R-:W-:-:S12]  /*8d20*/  IMAD.MOV.U32 R27, RZ, RZ, RZ ;  /* 0x000000ffff1b7224 */ /* 0x000fd800078e00ff */
[----:B------:R-:W-:Y:S05]  /*8d30*/  @!P0 BRA `(.L_x_181) ;  /* 0x00000000007c8947 */ /* 0x000fea0003800000 */
[----:B------:R-:W-:Y:S01]  /*8d40*/  VIADD R16, R16, 0xfffffffd ;  /* 0xfffffffd10107836 */ /* 0x000fe20000000000 */
[----:B------:R-:W-:Y:S01]  /*8d50*/  MOV R27, RZ ;  /* 0x000000ff001b7202 */ /* 0x000fe20000000f00 */
[----:B------:R-:W-:Y:S02]  /*8d60*/  IMAD.MOV.U32 R3, RZ, RZ, 0x1 ;  /* 0x00000001ff037424 */ /* 0x000fe400078e00ff */
[----:B------:R-:W-:-:S03]  /*8d70*/  VIADD R2, R7, 0x2 ;  /* 0x0000000207027836 */ /* 0x000fc60000000000 */
[----:B------:R-:W-:-:S07]  /*8d80*/  SHF.L.U32 R16, R3, R16, RZ ;  /* 0x0000001003107219 */ /* 0x000fce00000006ff */
.L_x_184:
[----:B------:R-:W-:Y:S01]  /*8d90*/  IMAD.MOV R3, RZ, RZ, -R26 ;  /* 0x000000ffff037224 */ /* 0x000fe200078e0a1a */
[----:B------:R-:W-:Y:S04]  /*8da0*/  BSSY.RECONVERGENT B6, `(.L_x_182) ;  /* 0x0000016000067945 */ /* 0x000fe80003800200 */
[C---:B------:R-:W-:Y:S01]  /*8db0*/  LOP3.LUT R6, R26.reuse, R3, RZ, 0xc0, !PT ;  /* 0x000000031a067212 */ /* 0x040fe200078ec0ff */
[----:B------:R-:W-:-:S03]  /*8dc0*/  VIADD R3, R26, 0xffffffff ;  /* 0xffffffff1a037836 */ /* 0x000fc60000000000 */
[C---:B------:R-:W-:Y:S02]  /*8dd0*/  LOP3.LUT R5, R6.reuse, R24, RZ, 0xfc, !PT ;  /* 0x0000001806057212 */ /* 0x040fe400078efcff */
[C---:B------:R-:W-:Y:S02]  /*8de0*/  LOP3.LUT R4, R6.reuse, R25, RZ, 0xfc, !PT ;  /* 0x0000001906047212 */ /* 0x040fe400078efcff */
[----:B------:R-:W-:Y:S02]  /*8df0*/  SHF.R.S32.HI R5, RZ, 0x2, R5 ;  /* 0x00000002ff057819 */ /* 0x000fe40000011405 */
[----:B------:R-:W-:Y:S01]  /*8e00*/  LOP3.LUT R6, R6, R23, RZ, 0xfc, !PT ;  /* 0x0000001706067212 */ /* 0x000fe200078efcff */
[----:B------:R-:W-:Y:S01]  /*8e10*/  IMAD.SHL.U32 R4, R4, 0x4, RZ ;  /* 0x0000000404047824 */ /* 0x000fe200078e00ff */
[----:B------:R-:W-:Y:S02]  /*8e20*/  LOP3.LUT R5, R5, R16, RZ, 0xfc, !PT ;  /* 0x0000001005057212 */ /* 0x000fe400078efcff */
        /* <DEDUP_REMOVED lines=13> */
.L_x_183:
[----:B------:R-:W-:Y:S05]  /*8f00*/  BSYNC.RECONVERGENT B6 ;  /* 0x0000000000067941 */ /* 0x000fea0003800200 */
.L_x_182:
[----:B------:R-:W-:-:S13]  /*8f10*/  ISETP.NE.AND P0, PT, R26, RZ, PT ;  /* 0x000000ff1a00720c */ /* 0x000fda0003f05270 */
[----:B------:R-:W-:Y:S05]  /*8f20*/  @P0 BRA `(.L_x_184) ;  /* 0xfffffffc00980947 */ /* 0x000fea000383ffff */
.L_x_181:
[----:B------:R-:W-:Y:S05]  /*8f30*/  BSYNC.RECONVERGENT B8 ;  /* 0x0000000000087941 */ /* 0x000fea0003800200 */
.L_x_174:
        /* <DEDUP_REMOVED lines=22> */
        .type           $_Z19execSolutionsKernelP13ConstellationPjii$_Z8SQBlBjrBiiiiiiiiiii,@function
        .size           $_Z19execSolutionsKernelP13ConstellationPjii$_Z8SQBlBjrBiiiiiiiiiii,($_Z19execSolutionsKernelP13ConstellationPjii$_Z8SQd1BklBiiiiiiiiiii - $_Z19execSolutionsKernelP13ConstellationPjii$_Z8SQBlBjrBiiiiiiiiiii)
$_Z19execSolutionsKernelP13ConstellationPjii$_Z8SQBlBjrBiiiiiiiiiii:
        /* <DEDUP_REMOVED lines=25> */
[----:B---3--:R-:W-:-:S03]  /*9230*/  IMAD.MOV.U32 R16, RZ, RZ, R12 ;  /* 0x000000ffff107224 */ /* 0x008fc600078e000c */
        /* <DEDUP_REMOVED lines=10> */
.L_x_191:
        /* <DEDUP_REMOVED lines=23> */
.L_x_190:
[----:B------:R-:W-:Y:S05]  /*9450*/  BSYNC.RECONVERGENT B6 ;  /* 0x0000000000067941 */ /* 0x000fea0003800200 */
.L_x_189:
[----:B------:R-:W-:-:S13]  /*9460*/  ISETP.NE.AND P0, PT, R26, RZ, PT ;  /* 0x000000ff1a00720c */ /* 0x000fda0003f05270 */
[----:B------:R-:W-:Y:S05]  /*9470*/  @P0 BRA `(.L_x_191) ;  /* 0xfffffffc00980947 */ /* 0x000fea000383ffff */
.L_x_188:
[----:B------:R-:W-:Y:S05]  /*9480*/  BSYNC.RECONVERGENT B7 ;  /* 0x0000000000077941 */ /* 0x000fea0003800200 */
.L_x_187:
[----:B------:R-:W-:Y:S05]  /*9490*/  BRA `(.L_x_192) ;  /* 0x00000000007c7947 */ /* 0x000fea0003800000 */
.L_x_186:
[----:B------:R-:W-:Y:S01]  /*94a0*/  ISETP.NE.AND P0, PT, R26, RZ, PT ;  /* 0x000000ff1a00720c */ /* 0x000fe20003f05270 */
[----:B------:R-:W-:-:S12]  /*94b0*/  IMAD.MOV.U32 R25, RZ, RZ, RZ ;  /* 0x000000ffff197224 */ /* 0x000fd800078e00ff */
[----:B------:R-:W-:Y:S05]  /*94c0*/  @!P0 BRA `(.L_x_192) ;  /* 0x0000000000708947 */ /* 0x000fea0003800000 */
[----:B------:R-:W-:Y:S02]  /*94d0*/  HFMA2 R25, -RZ, RZ, 0, 0 ;  /* 0x00000000ff197431 */ /* 0x000fe400000001ff */
[----:B------:R-:W-:-:S07]  /*94e0*/  VIADD R2, R7, 0x2 ;  /* 0x0000000207027836 */ /* 0x000fce0000000000 */
.L_x_195:
        /* <DEDUP_REMOVED lines=14> */
[----:B------:R-:W-:Y:S01]  /*95d0*/  VIADD R4, R4, 0x1 ;  /* 0x0000000104047836 */ /* 0x000fe20000000000 */
[----:B------:R-:W-:Y:S01]  /*95e0*/  MOV R9, R19 ;  /* 0x0000001300097202 */ /* 0x000fe20000000f00 */
[----:B------:R-:W-:Y:S01]  /*95f0*/  IMAD.MOV.U32 R7, RZ, RZ, R2 ;  /* 0x000000ffff077224 */ /* 0x000fe200078e0002 */
[----:B------:R-:W-:Y:S01]  /*9600*/  MOV R20, 0x9650 ;  /* 0x0000965000147802 */ /* 0x000fe20000000f00 */
[----:B------:R-:W-:Y:S02]  /*9610*/  IMAD.MOV.U32 R10, RZ, RZ, R18 ;  /* 0x000000ffff0a7224 */ /* 0x000fe400078e0012 */
[----:B------:R-:W-:Y:S02]  /*9620*/  IMAD.MOV.U32 R11, RZ, RZ, R16 ;  /* 0x000000ffff0b7224 */ /* 0x000fe400078e0010 */
[----:B------:R-:W-:-:S07]  /*9630*/  IMAD.MOV.U32 R21, RZ, RZ, 0x0 ;  /* 0x00000000ff157424 */ /* 0x000fce00078e00ff */
[----:B------:R-:W-:Y:S05]  /*9640*/  CALL.REL.NOINC `($_Z19execSolutionsKernelP13ConstellationPjii$_Z6SQBjrBiiiiiiiiiii) ;  /* 0xffffffc400c87944 */ /* 0x000fea0003c3ffff */
[----:B------:R-:W-:-:S07]  /*9650*/  IMAD.IADD R25, R25, 0x1, R4 ;  /* 0x0000000119197824 */ /* 0x000fce00078e0204 */
.L_x_194:
[----:B------:R-:W-:Y:S05]  /*9660*/  BSYNC.RECONVERGENT B6 ;  /* 0x0000000000067941 */ /* 0x000fea0003800200 */
.L_x_193:
[----:B------:R-:W-:-:S13]  /*9670*/  ISETP.NE.AND P0, PT, R26, RZ, PT ;  /* 0x000000ff1a00720c */ /* 0x000fda0003f05270 */
[----:B------:R-:W-:Y:S05]  /*9680*/  @P0 BRA `(.L_x_195) ;  /* 0xfffffffc00980947 */ /* 0x000fea000383ffff */
.L_x_192:
[----:B------:R-:W-:Y:S05]  /*9690*/  BSYNC.RECONVERGENT B8 ;  /* 0x0000000000087941 */ /* 0x000fea0003800200 */
.L_x_185:
        /* <DEDUP_REMOVED lines=21> */
        .type           $_Z19execSolutionsKernelP13ConstellationPjii$_Z8SQd1BklBiiiiiiiiiii,@function
        .size           $_Z19execSolutionsKernelP13ConstellationPjii$_Z8SQd1BklBiiiiiiiiiii,($_Z19execSolutionsKernelP13ConstellationPjii$_Z8SQd1BlkBiiiiiiiiiii - $_Z19execSolutionsKernelP13ConstellationPjii$_Z8SQd1BklBiiiiiiiiiii)
$_Z19execSolutionsKernelP13ConstellationPjii$_Z8SQd1BklBiiiiiiiiiii:
        /* <DEDUP_REMOVED lines=36> */
.L_x_202:
        /* <DEDUP_REMOVED lines=21> */
[----:B------:R-:W-:Y:S05]  /*9b80*/  CALL.REL.NOINC `($_Z19execSolutionsKernelP13ConstellationPjii$_Z8SQd1BklBiiiiiiiiiii) ;  /* 0xfffffffc00187944 */ /* 0x000fea0003c3ffff */
[----:B------:R-:W-:-:S07]  /*9b90*/  IMAD.IADD R25, R25, 0x1, R4 ;  /* 0x0000000119197824 */ /* 0x000fce00078e0204 */
.L_x_201:
[----:B------:R-:W-:Y:S05]  /*9ba0*/  BSYNC.RECONVERGENT B6 ;  /* 0x0000000000067941 */ /* 0x000fea0003800200 */
.L_x_200:
[----:B------:R-:W-:-:S13]  /*9bb0*/  ISETP.NE.AND P0, PT, R26, RZ, PT ;  /* 0x000000ff1a00720c */ /* 0x000fda0003f05270 */
[----:B------:R-:W-:Y:S05]  /*9bc0*/  @P0 BRA `(.L_x_202) ;  /* 0xfffffffc00980947 */ /* 0x000fea000383ffff */
.L_x_199:
[----:B------:R-:W-:Y:S05]  /*9bd0*/  BSYNC.RECONVERGENT B7 ;  /* 0x0000000000077941 */ /* 0x000fea0003800200 */
.L_x_198:
[----:B------:R-:W-:Y:S05]  /*9be0*/  BRA `(.L_x_203) ;  /* 0x0000000000887947 */ /* 0x000fea0003800000 */
.L_x_197:
[----:B------:R-:W-:Y:S01]  /*9bf0*/  ISETP.NE.AND P0, PT, R26, RZ, PT ;  /* 0x000000ff1a00720c */ /* 0x000fe20003f05270 */
[----:B------:R-:W-:-:S12]  /*9c00*/  IMAD.MOV.U32 R25, RZ, RZ, RZ ;  /* 0x000000ffff197224 */ /* 0x000fd800078e00ff */
[----:B------:R-:W-:Y:S05]  /*9c10*/  @!P0 BRA `(.L_x_203) ;  /* 0x00000000007c8947 */ /* 0x000fea0003800000 */
[----:B------:R-:W-:Y:S01]  /*9c20*/  IMAD.MOV.U32 R3, RZ, RZ, 0x1 ;  /* 0x00000001ff037424 */ /* 0x000fe200078e00ff */
[----:B------:R-:W-:Y:S01]  /*9c30*/  IADD3 R16, PT, PT, R16, -0x4, RZ ;  /* 0xfffffffc10107810 */ /* 0x000fe20007ffe0ff */
[----:B------:R-:W-:Y:S02]  /*9c40*/  VIADD R2, R7, 0x3 ;  /* 0x0000000307027836 */ /* 0x000fe40000000000 */
[----:B------:R-:W-:Y:S01]  /*9c50*/  IMAD.MOV.U32 R25, RZ, RZ, RZ ;  /* 0x000000ffff197224 */ /* 0x000fe200078e00ff */
[----:B------:R-:W-:-:S07]  /*9c60*/  SHF.L.U32 R16, R3, R16, RZ ;  /* 0x0000001003107219 */ /* 0x000fce00000006ff */
.L_x_206:
        /* <DEDUP_REMOVED lines=8> */
[----:B------:R-:W-:Y:S02]  /*9cf0*/  LOP3.LUT R5, R5, R16, RZ, 0xfc, !PT ;  /* 0x0000001005057212 */ /* 0x000fe400078efcff */
[----:B------:R-:W-:-:S02]  /*9d00*/  IADD3 R3, PT, PT, R26, -0x1, RZ ;  /* 0xffffffff1a037810 */ /* 0x000fc40007ffe0ff */
[----:B------:R-:W-:Y:S02]  /*9d10*/  LOP3.LUT R0, R5, R4, R6, 0xfe, !PT ;  /* 0x0000000405007212 */ /* 0x000fe400078efe06 */
[----:B------:R-:W-:Y:S02]  /*9d20*/  LOP3.LUT R26, R3, R26, RZ, 0xc0, !PT ;  /* 0x0000001a031a7212 */ /* 0x000fe400078ec0ff */
[----:B------:R-:W-:-:S04]  /*9d30*/  LOP3.LUT R0, R0, R17, RZ, 0xc, !PT ;  /* 0x0000001100007212 */ /* 0x000fc800078e0cff */
[----:B------:R-:W-:-:S13]  /*9d40*/  LOP3.LUT P0, R8, R0, 0x7ffffffe, RZ, 0xc0, !PT ;  /* 0x7ffffffe00087812 */ /* 0x000fda000780c0ff */
[----:B------:R-:W-:Y:S05]  /*9d50*/  @!P0 BRA `(.L_x_205) ;  /* 0x0000000000208947 */ /* 0x000fea0003800000 */
[----:B------:R-:W-:Y:S01]  /*9d60*/  VIADD R4, R4, 0x1 ;  /* 0x0000000104047836 */ /* 0x000fe20000000000 */
[----:B------:R-:W-:Y:S01]  /*9d70*/  MOV R20, 0x9dd0 ;  /* 0x00009dd000147802 */ /* 0x000fe20000000f00 */
[----:B------:R-:W-:Y:S02]  /*9d80*/  IMAD.MOV.U32 R7, RZ, RZ, R2 ;  /* 0x000000ffff077224 */ /* 0x000fe400078e0002 */
[----:B------:R-:W-:Y:S02]  /*9d90*/  IMAD.MOV.U32 R9, RZ, RZ, R19 ;  /* 0x000000ffff097224 */ /* 0x000fe400078e0013 */
[----:B------:R-:W-:Y:S02]  /*9da0*/  IMAD.MOV.U32 R10, RZ, RZ, R17 ;  /* 0x000000ffff0a7224 */ /* 0x000fe400078e0011 */
[----:B------:R-:W-:-:S07]  /*9db0*/  IMAD.MOV.U32 R21, RZ, RZ, 0x0 ;  /* 0x00000000ff157424 */ /* 0x000fce00078e00ff */
[----:B------:R-:W-:Y:S05]  /*9dc0*/  CALL.REL.NOINC `($_Z19execSolutionsKernelP13ConstellationPjii$_Z5SQd1Biiiiiiiiiii) ;  /* 0xffffffb400687944 */ /* 0x000fea0003c3ffff */
[----:B------:R-:W-:-:S07]  /*9dd0*/  IADD3 R25, PT, PT, R25, R4, RZ ;  /* 0x0000000419197210 */ /* 0x000fce0007ffe0ff */
.L_x_205:
[----:B------:R-:W-:Y:S05]  /*9de0*/  BSYNC.RECONVERGENT B6 ;  /* 0x0000000000067941 */ /* 0x000fea0003800200 */
.L_x_204:
[----:B------:R-:W-:-:S13]  /*9df0*/  ISETP.NE.AND P0, PT, R26, RZ, PT ;  /* 0x000000ff1a00720c */ /* 0x000fda0003f05270 */
[----:B------:R-:W-:Y:S05]  /*9e00*/  @P0 BRA `(.L_x_206) ;  /* 0xfffffffc00980947 */ /* 0x000fea000383ffff */
.L_x_203:
[----:B------:R-:W-:Y:S05]  /*9e10*/  BSYNC.RECONVERGENT B8 ;  /* 0x0000000000087941 */ /* 0x000fea0003800200 */
.L_x_196:
        /* <DEDUP_REMOVED lines=21> */
        .type           $_Z19execSolutionsKernelP13ConstellationPjii$_Z8SQd1BlkBiiiiiiiiiii,@function
        .size           $_Z19execSolutionsKernelP13ConstellationPjii$_Z8SQd1BlkBiiiiiiiiiii,($_Z19execSolutionsKernelP13ConstellationPjii$_Z8SQd2BklBiiiiiiiiiii - $_Z19execSolutionsKernelP13ConstellationPjii$_Z8SQd1BlkBiiiiiiiiiii)
$_Z19execSolutionsKernelP13ConstellationPjii$_Z8SQd1BlkBiiiiiiiiiii:
        /* <DEDUP_REMOVED lines=36> */
.L_x_213:
        /* <DEDUP_REMOVED lines=21> */
[----:B------:R-:W-:Y:S05]  /*a300*/  CALL.REL.NOINC `($_Z19execSolutionsKernelP13ConstellationPjii$_Z8SQd1BlkBiiiiiiiiiii) ;  /* 0xfffffffc00187944 */ /* 0x000fea0003c3ffff */
[----:B------:R-:W-:-:S07]  /*a310*/  IADD3 R25, PT, PT, R25, R4, RZ ;  /* 0x0000000419197210 */ /* 0x000fce0007ffe0ff */
.L_x_212:
[----:B------:R-:W-:Y:S05]  /*a320*/  BSYNC.RECONVERGENT B6 ;  /* 0x0000000000067941 */ /* 0x000fea0003800200 */
.L_x_211:
[----:B------:R-:W-:-:S13]  /*a330*/  ISETP.NE.AND P0, PT, R26, RZ, PT ;  /* 0x000000ff1a00720c */ /* 0x000fda0003f05270 */
[----:B------:R-:W-:Y:S05]  /*a340*/  @P0 BRA `(.L_x_213) ;  /* 0xfffffffc00980947 */ /* 0x000fea000383ffff */
.L_x_210:
[----:B------:R-:W-:Y:S05]  /*a350*/  BSYNC.RECONVERGENT B7 ;  /* 0x0000000000077941 */ /* 0x000fea0003800200 */
.L_x_209:
[----:B------:R-:W-:Y:S05]  /*a360*/  BRA `(.L_x_214) ;  /* 0x0000000000887947 */ /* 0x000fea0003800000 */
.L_x_208:
        /* <DEDUP_REMOVED lines=8> */
.L_x_217:
        /* <DEDUP_REMOVED lines=20> */
[----:B------:R-:W-:-:S07]  /*a530*/  IMAD.MOV.U32 R21, RZ, RZ, 0x0 ;  /* 0x00000000ff157424 */ /* 0x000fce00078e00ff */
[----:B------:R-:W-:Y:S05]  /*a540*/  CALL.REL.NOINC `($_Z19execSolutionsKernelP13ConstellationPjii$_Z5SQd1Biiiiiiiiiii) ;  /* 0xffffffac00887944 */ /* 0x000fea0003c3ffff */
[----:B------:R-:W-:-:S07]  /*a550*/  IMAD.IADD R25, R25, 0x1, R4 ;  /* 0x0000000119197824 */ /* 0x000fce00078e0204 */
.L_x_216:
[----:B------:R-:W-:Y:S05]  /*a560*/  BSYNC.RECONVERGENT B6 ;  /* 0x0000000000067941 */ /* 0x000fea0003800200 */
.L_x_215:
[----:B------:R-:W-:-:S13]  /*a570*/  ISETP.NE.AND P0, PT, R26, RZ, PT ;  /* 0x000000ff1a00720c */ /* 0x000fda0003f05270 */
[----:B------:R-:W-:Y:S05]  /*a580*/  @P0 BRA `(.L_x_217) ;  /* 0xfffffffc00980947 */ /* 0x000fea000383ffff */
.L_x_214:
[----:B------:R-:W-:Y:S05]  /*a590*/  BSYNC.RECONVERGENT B8 ;  /* 0x0000000000087941 */ /* 0x000fea0003800200 */
.L_x_207:
        /* <DEDUP_REMOVED lines=21> */
        .type           $_Z19execSolutionsKernelP13ConstellationPjii$_Z8SQd2BklBiiiiiiiiiii,@function
        .size           $_Z19execSolutionsKernelP13ConstellationPjii$_Z8SQd2BklBiiiiiiiiiii,($_Z19execSolutionsKernelP13ConstellationPjii$_Z8SQd2BlkBiiiiiiiiiii - $_Z19execSolutionsKernelP13ConstellationPjii$_Z8SQd2BklBiiiiiiiiiii)
$_Z19execSolutionsKernelP13ConstellationPjii$_Z8SQd2BklBiiiiiiiiiii:
        /* <DEDUP_REMOVED lines=36> */
.L_x_224:
        /* <DEDUP_REMOVED lines=21> */
[----:B------:R-:W-:Y:S05]  /*aa80*/  CALL.REL.NOINC `($_Z19execSolutionsKernelP13ConstellationPjii$_Z8SQd2BklBiiiiiiiiiii) ;  /* 0xfffffffc00187944 */ /* 0x000fea0003c3ffff */
[----:B------:R-:W-:-:S07]  /*aa90*/  IMAD.IADD R25, R25, 0x1, R4 ;  /* 0x0000000119197824 */ /* 0x000fce00078e0204 */
.L_x_223:
[----:B------:R-:W-:Y:S05]  /*aaa0*/  BSYNC.RECONVERGENT B6 ;  /* 0x0000000000067941 */ /* 0x000fea0003800200 */
.L_x_222:
[----:B------:R-:W-:-:S13]  /*aab0*/  ISETP.NE.AND P0, PT, R26, RZ, PT ;  /* 0x000000ff1a00720c */ /* 0x000fda0003f05270 */
[----:B------:R-:W-:Y:S05]  /*aac0*/  @P0 BRA `(.L_x_224) ;  /* 0xfffffffc00980947 */ /* 0x000fea000383ffff */
.L_x_221:
[----:B------:R-:W-:Y:S05]  /*aad0*/  BSYNC.RECONVERGENT B7 ;  /* 0x0000000000077941 */ /* 0x000fea0003800200 */
.L_x_220:
[----:B------:R-:W-:Y:S05]  /*aae0*/  BRA `(.L_x_225) ;  /* 0x0000000000887947 */ /* 0x000fea0003800000 */
.L_x_219:
        /* <DEDUP_REMOVED lines=8> */
.L_x_228:
        /* <DEDUP_REMOVED lines=21> */
[----:B------:R-:W-:Y:S05]  /*acc0*/  CALL.REL.NOINC `($_Z19execSolutionsKernelP13ConstellationPjii$_Z5SQd2Biiiiiiiiiii) ;  /* 0xffffffa800d47944 */ /* 0x000fea0003c3ffff */
[----:B------:R-:W-:-:S07]  /*acd0*/  IMAD.IADD R25, R25, 0x1, R4 ;  /* 0x0000000119197824 */ /* 0x000fce00078e0204 */
.L_x_227:
[----:B------:R-:W-:Y:S05]  /*ace0*/  BSYNC.RECONVERGENT B6 ;  /* 0x0000000000067941 */ /* 0x000fea0003800200 */
.L_x_226:
[----:B------:R-:W-:-:S13]  /*acf0*/  ISETP.NE.AND P0, PT, R26, RZ, PT ;  /* 0x000000ff1a00720c */ /* 0x000fda0003f05270 */
[----:B------:R-:W-:Y:S05]  /*ad00*/  @P0 BRA `(.L_x_228) ;  /* 0xfffffffc00980947 */ /* 0x000fea000383ffff */
.L_x_225:
[----:B------:R-:W-:Y:S05]  /*ad10*/  BSYNC.RECONVERGENT B8 ;  /* 0x0000000000087941 */ /* 0x000fea0003800200 */
.L_x_218:
        /* <DEDUP_REMOVED lines=21> */
        .type           $_Z19execSolutionsKernelP13ConstellationPjii$_Z8SQd2BlkBiiiiiiiiiii,@function
        .size           $_Z19execSolutionsKernelP13ConstellationPjii$_Z8SQd2BlkBiiiiiiiiiii,($_Z19execSolutionsKernelP13ConstellationPjii$_Z9SQBklBjrBiiiiiiiiiii - $_Z19execSolutionsKernelP13ConstellationPjii$_Z8SQd2BlkBiiiiiiiiiii)
$_Z19execSolutionsKernelP13ConstellationPjii$_Z8SQd2BlkBiiiiiiiiiii:
        /* <DEDUP_REMOVED lines=36> */
.L_x_235:
        /* <DEDUP_REMOVED lines=21> */
[----:B------:R-:W-:Y:S05]  /*b200*/  CALL.REL.NOINC `($_Z19execSolutionsKernelP13ConstellationPjii$_Z8SQd2BlkBiiiiiiiiiii) ;  /* 0xfffffffc00187944 */ /* 0x000fea0003c3ffff */
[----:B------:R-:W-:-:S07]  /*b210*/  IMAD.IADD R25, R25, 0x1, R4 ;  /* 0x0000000119197824 */ /* 0x000fce00078e0204 */
.L_x_234:
[----:B------:R-:W-:Y:S05]  /*b220*/  BSYNC.RECONVERGENT B6 ;  /* 0x0000000000067941 */ /* 0x000fea0003800200 */
.L_x_233:
[----:B------:R-:W-:-:S13]  /*b230*/  ISETP.NE.AND P0, PT, R26, RZ, PT ;  /* 0x000000ff1a00720c */ /* 0x000fda0003f05270 */
[----:B------:R-:W-:Y:S05]  /*b240*/  @P0 BRA `(.L_x_235) ;  /* 0xfffffffc00980947 */ /* 0x000fea000383ffff */
.L_x_232:
[----:B------:R-:W-:Y:S05]  /*b250*/  BSYNC.RECONVERGENT B7 ;  /* 0x0000000000077941 */ /* 0x000fea0003800200 */
.L_x_231:
[----:B------:R-:W-:Y:S05]  /*b260*/  BRA `(.L_x_236) ;  /* 0x0000000000887947 */ /* 0x000fea0003800000 */
.L_x_230:
        /* <DEDUP_REMOVED lines=8> */
.L_x_239:
        /* <DEDUP_REMOVED lines=21> */
[----:B------:R-:W-:Y:S05]  /*b440*/  CALL.REL.NOINC `($_Z19execSolutionsKernelP13ConstellationPjii$_Z5SQd2Biiiiiiiiiii) ;  /* 0xffffffa000f47944 */ /* 0x000fea0003c3ffff */
[----:B------:R-:W-:-:S07]  /*b450*/  IADD3 R25, PT, PT, R25, R4, RZ ;  /* 0x0000000419197210 */ /* 0x000fce0007ffe0ff */
.L_x_238:
[----:B------:R-:W-:Y:S05]  /*b460*/  BSYNC.RECONVERGENT B6 ;  /* 0x0000000000067941 */ /* 0x000fea0003800200 */
.L_x_237:
[----:B------:R-:W-:-:S13]  /*b470*/  ISETP.NE.AND P0, PT, R26, RZ, PT ;  /* 0x000000ff1a00720c */ /* 0x000fda0003f05270 */
[----:B------:R-:W-:Y:S05]  /*b480*/  @P0 BRA `(.L_x_239) ;  /* 0xfffffffc00980947 */ /* 0x000fea000383ffff */
.L_x_236:
[----:B------:R-:W-:Y:S05]  /*b490*/  BSYNC.RECONVERGENT B8 ;  /* 0x0000000000087941 */ /* 0x000fea0003800200 */
.L_x_229:
        /* <DEDUP_REMOVED lines=21> */
        .type           $_Z19execSolutionsKernelP13ConstellationPjii$_Z9SQBklBjrBiiiiiiiiiii,@function
        .size           $_Z19execSolutionsKernelP13ConstellationPjii$_Z9SQBklBjrBiiiiiiiiiii,($_Z19execSolutionsKernelP13ConstellationPjii$_Z9SQBlkBjrBiiiiiiiiiii - $_Z19execSolutionsKernelP13ConstellationPjii$_Z9SQBklBjrBiiiiiiiiiii)
$_Z19execSolutionsKernelP13ConstellationPjii$_Z9SQBklBjrBiiiiiiiiiii:
        /* <DEDUP_REMOVED lines=23> */
[----:B----4-:R-:W-:-:S03]  /*b760*/  IMAD.MOV.U32 R19, RZ, RZ, R10 ;  /* 0x000000ffff137224 */ /* 0x010fc600078e000a */
[----:B------:R4:W-:Y:S01]  /*b770*/  STL [R1+0x4], R16 ;  /* 0x0000041001007387 */ /* 0x0009e20000100800 */
[----:B-----5:R-:W-:Y:S01]  /*b780*/  MOV R18, R11 ;  /* 0x0000000b00127202 */ /* 0x020fe20000000f00 */
[----:B---3--:R-:W-:Y:S02]  /*b790*/  IMAD.MOV.U32 R17, RZ, RZ, R12 ;  /* 0x000000ffff117224 */ /* 0x008fe400078e000c */
[----:B----4-:R-:W-:Y:S01]  /*b7a0*/  IMAD.MOV.U32 R16, RZ, RZ, R13 ;  /* 0x000000ffff107224 */ /* 0x010fe200078e000d */
[----:B------:R-:W-:Y:S01]  /*b7b0*/  ISETP.NE.AND P0, PT, R7, R18, PT ;  /* 0x000000120700720c */ /* 0x000fe20003f05270 */
[----:B------:R-:W-:Y:S01]  /*b7c0*/  BSSY.RECONVERGENT B8, `(.L_x_240) ;  /* 0x0000049000087945 */ /* 0x000fe20003800200 */
[----:B------:R-:W-:-:S11]  /*b7d0*/  MOV R26, R8 ;  /* 0x00000008001a7202 */ /* 0x000fd60000000f00 */
[----:B012---:R-:W-:Y:S05]  /*b7e0*/  @!P0 BRA `(.L_x_241) ;  /* 0x00000000008c8947 */ /* 0x007fea0003800000 */
[----:B------:R-:W-:Y:S01]  /*b7f0*/  ISETP.NE.AND P0, PT, R26, RZ, PT ;  /* 0x000000ff1a00720c */ /* 0x000fe20003f05270 */
[----:B------:R-:W-:Y:S01]  /*b800*/  BSSY.RECONVERGENT B7, `(.L_x_242) ;  /* 0x0000020000077945 */ /* 0x000fe20003800200 */
[----:B------:R-:W-:-:S11]  /*b810*/  IMAD.MOV.U32 R27, RZ, RZ, RZ ;  /* 0x000000ffff1b7224 */ /* 0x000fd600078e00ff */
[----:B------:R-:W-:Y:S05]  /*b820*/  @!P0 BRA `(.L_x_243) ;  /* 0x0000000000748947 */ /* 0x000fea0003800000 */
[----:B------:R-:W-:Y:S02]  /*b830*/  VIADD R2, R7, 0x1 ;  /* 0x0000000107027836 */ /* 0x000fe40000000000 */
[----:B------:R-:W-:-:S07]  /*b840*/  IMAD.MOV.U32 R27, RZ, RZ, RZ ;  /* 0x000000ffff1b7224 */ /* 0x000fce00078e00ff */
.L_x_246:
        /* <DEDUP_REMOVED lines=23> */
[----:B------:R-:W-:-:S07]  /*b9c0*/  IMAD.IADD R27, R27, 0x1, R4 ;  /* 0x000000011b1b7824 */ /* 0x000fce00078e0204 */
.L_x_245:
[----:B------:R-:W-:Y:S05]  /*b9d0*/  BSYNC.RECONVERGENT B6 ;  /* 0x0000000000067941 */ /* 0x000fea0003800200 */
.L_x_244:
[----:B------:R-:W-:-:S13]  /*b9e0*/  ISETP.NE.AND P0, PT, R26, RZ, PT ;  /* 0x000000ff1a00720c */ /* 0x000fda0003f05270 */
[----:B------:R-:W-:Y:S05]  /*b9f0*/  @P0 BRA `(.L_x_246) ;  /* 0xfffffffc00940947 */ /* 0x000fea000383ffff */
.L_x_243:
[----:B------:R-:W-:Y:S05]  /*ba00*/  BSYNC.RECONVERGENT B7 ;  /* 0x0000000000077941 */ /* 0x000fea0003800200 */
.L_x_242:
[----:B------:R-:W-:Y:S05]  /*ba10*/  BRA `(.L_x_247) ;  /* 0x00000000008c7947 */ /* 0x000fea0003800000 */
.L_x_241:
        /* <DEDUP_REMOVED lines=8> */
.L_x_250:
        /* <DEDUP_REMOVED lines=24> */
.L_x_249:
[----:B------:R-:W-:Y:S05]  /*bc20*/  BSYNC.RECONVERGENT B6 ;  /* 0x0000000000067941 */ /* 0x000fea0003800200 */
.L_x_248:
[----:B------:R-:W-:-:S13]  /*bc30*/  ISETP.NE.AND P0, PT, R26, RZ, PT ;  /* 0x000000ff1a00720c */ /* 0x000fda0003f05270 */
[----:B------:R-:W-:Y:S05]  /*bc40*/  @P0 BRA `(.L_x_250) ;  /* 0xfffffffc00940947 */ /* 0x000fea000383ffff */
.L_x_247:
[----:B------:R-:W-:Y:S05]  /*bc50*/  BSYNC.RECONVERGENT B8 ;  /* 0x0000000000087941 */ /* 0x000fea0003800200 */
.L_x_240:
        /* <DEDUP_REMOVED lines=22> */
        .type           $_Z19execSolutionsKernelP13ConstellationPjii$_Z9SQBlkBjrBiiiiiiiiiii,@function
        .size           $_Z19execSolutionsKernelP13ConstellationPjii$_Z9SQBlkBjrBiiiiiiiiiii,($_Z19execSolutionsKernelP13ConstellationPjii$_Z9SQd1BkBlBiiiiiiiiiii - $_Z19execSolutionsKernelP13ConstellationPjii$_Z9SQBlkBjrBiiiiiiiiiii)
$_Z19execSolutionsKernelP13ConstellationPjii$_Z9SQBlkBjrBiiiiiiiiiii:
        /* <DEDUP_REMOVED lines=38> */
.L_x_257:
        /* <DEDUP_REMOVED lines=22> */
[----:B------:R-:W-:Y:S05]  /*c180*/  CALL.REL.NOINC `($_Z19execSolutionsKernelP13ConstellationPjii$_Z9SQBlkBjrBiiiiiiiiiii) ;  /* 0xfffffffc000c7944 */ /* 0x000fea0003c3ffff */
[----:B------:R-:W-:-:S07]  /*c190*/  IMAD.IADD R27, R27, 0x1, R4 ;  /* 0x000000011b1b7824 */ /* 0x000fce00078e0204 */
.L_x_256:
[----:B------:R-:W-:Y:S05]  /*c1a0*/  BSYNC.RECONVERGENT B6 ;  /* 0x0000000000067941 */ /* 0x000fea0003800200 */
.L_x_255:
[----:B------:R-:W-:-:S13]  /*c1b0*/  ISETP.NE.AND P0, PT, R26, RZ, PT ;  /* 0x000000ff1a00720c */ /* 0x000fda0003f05270 */
[----:B------:R-:W-:Y:S05]  /*c1c0*/  @P0 BRA `(.L_x_257) ;  /* 0xfffffffc00940947 */ /* 0x000fea000383ffff */
.L_x_254:
[----:B------:R-:W-:Y:S05]  /*c1d0*/  BSYNC.RECONVERGENT B7 ;  /* 0x0000000000077941 */ /* 0x000fea0003800200 */
.L_x_253:
[----:B------:R-:W-:Y:S05]  /*c1e0*/  BRA `(.L_x_258) ;  /* 0x00000000008c7947 */ /* 0x000fea0003800000 */
.L_x_252:
        /* <DEDUP_REMOVED lines=8> */
.L_x_261:
        /* <DEDUP_REMOVED lines=24> */
.L_x_260:
[----:B------:R-:W-:Y:S05]  /*c3f0*/  BSYNC.RECONVERGENT B6 ;  /* 0x0000000000067941 */ /* 0x000fea0003800200 */
.L_x_259:
[----:B------:R-:W-:-:S13]  /*c400*/  ISETP.NE.AND P0, PT, R26, RZ, PT ;  /* 0x000000ff1a00720c */ /* 0x000fda0003f05270 */
[----:B------:R-:W-:Y:S05]  /*c410*/  @P0 BRA `(.L_x_261) ;  /* 0xfffffffc00940947 */ /* 0x000fea000383ffff */
.L_x_258:
[----:B------:R-:W-:Y:S05]  /*c420*/  BSYNC.RECONVERGENT B8 ;  /* 0x0000000000087941 */ /* 0x000fea0003800200 */
.L_x_251:
        /* <DEDUP_REMOVED lines=22> */
        .type           $_Z19execSolutionsKernelP13ConstellationPjii$_Z9SQd1BkBlBiiiiiiiiiii,@function
        .size           $_Z19execSolutionsKernelP13ConstellationPjii$_Z9SQd1BkBlBiiiiiiiiiii,($_Z19execSolutionsKernelP13ConstellationPjii$_Z9SQd1BlBkBiiiiiiiiiii - $_Z19execSolutionsKernelP13ConstellationPjii$_Z9SQd1BkBlBiiiiiiiiiii)
$_Z19execSolutionsKernelP13ConstellationPjii$_Z9SQd1BkBlBiiiiiiiiiii:
        /* <DEDUP_REMOVED lines=36> */
[----:B------:R-:W-:Y:S01]  /*c7d0*/  IADD3 R2, PT, PT, R7, 0x1, RZ ;  /* 0x0000000107027810 */ /* 0x000fe20007ffe0ff */
[----:B------:R-:W-:-:S07]  /*c7e0*/  IMAD.MOV.U32 R27, RZ, RZ, RZ ;  /* 0x000000ffff1b7224 */ /* 0x000fce00078e00ff */
.L_x_268:
        /* <DEDUP_REMOVED lines=22> */
[----:B------:R-:W-:Y:S05]  /*c950*/  CALL.REL.NOINC `($_Z19execSolutionsKernelP13ConstellationPjii$_Z9SQd1BkBlBiiiiiiiiiii) ;  /* 0xfffffffc000c7944 */ /* 0x000fea0003c3ffff */
[----:B------:R-:W-:-:S07]  /*c960*/  IADD3 R27, PT, PT, R27, R4, RZ ;  /* 0x000000041b1b7210 */ /* 0x000fce0007ffe0ff */
.L_x_267:
[----:B------:R-:W-:Y:S05]  /*c970*/  BSYNC.RECONVERGENT B6 ;  /* 0x0000000000067941 */ /* 0x000fea0003800200 */
.L_x_266:
[----:B------:R-:W-:-:S13]  /*c980*/  ISETP.NE.AND P0, PT, R26, RZ, PT ;  /* 0x000000ff1a00720c */ /* 0x000fda0003f05270 */
[----:B------:R-:W-:Y:S05]  /*c990*/  @P0 BRA `(.L_x_268) ;  /* 0xfffffffc00940947 */ /* 0x000fea000383ffff */
.L_x_265:
[----:B------:R-:W-:Y:S05]  /*c9a0*/  BSYNC.RECONVERGENT B7 ;  /* 0x0000000000077941 */ /* 0x000fea0003800200 */
.L_x_264:
[----:B------:R-:W-:Y:S05]  /*c9b0*/  BRA `(.L_x_269) ;  /* 0x0000000000887947 */ /* 0x000fea0003800000 */
.L_x_263:
        /* <DEDUP_REMOVED lines=8> */
.L_x_272:
[C---:B------:R-:W-:Y:S01]  /*ca40*/  IADD3 R3, PT, PT, -R26.reuse, RZ, RZ ;  /* 0x000000ff1a037210 */ /* 0x040fe20007ffe1ff */
[----:B------:R-:W-:Y:S03]  /*ca50*/  BSSY.RECONVERGENT B6, `(.L_x_270) ;  /* 0x0000016000067945 */ /* 0x000fe60003800200 */
        /* <DEDUP_REMOVED lines=21> */
.L_x_271:
[----:B------:R-:W-:Y:S05]  /*cbb0*/  BSYNC.RECONVERGENT B6 ;  /* 0x0000000000067941 */ /* 0x000fea0003800200 */
.L_x_270:
[----:B------:R-:W-:-:S13]  /*cbc0*/  ISETP.NE.AND P0, PT, R26, RZ, PT ;  /* 0x000000ff1a00720c */ /* 0x000fda0003f05270 */
[----:B------:R-:W-:Y:S05]  /*cbd0*/  @P0 BRA `(.L_x_272) ;  /* 0xfffffffc00980947 */ /* 0x000fea000383ffff */
.L_x_269:
[----:B------:R-:W-:Y:S05]  /*cbe0*/  BSYNC.RECONVERGENT B8 ;  /* 0x0000000000087941 */ /* 0x000fea0003800200 */
.L_x_262:
        /* <DEDUP_REMOVED lines=22> */
        .type           $_Z19execSolutionsKernelP13ConstellationPjii$_Z9SQd1BlBkBiiiiiiiiiii,@function
        .size           $_Z19execSolutionsKernelP13ConstellationPjii$_Z9SQd1BlBkBiiiiiiiiiii,($_Z19execSolutionsKernelP13ConstellationPjii$_Z9SQd2BkBlBiiiiiiiiiii - $_Z19execSolutionsKernelP13ConstellationPjii$_Z9SQd1BlBkBiiiiiiiiiii)
$_Z19execSolutionsKernelP13ConstellationPjii$_Z9SQd1BlBkBiiiiiiiiiii:
        /* <DEDUP_REMOVED lines=25> */
[----:B-----5:R-:W-:Y:S02]  /*cee0*/  IMAD.MOV.U32 R18, RZ, RZ, R11 ;  /* 0x000000ffff127224 */ /* 0x020fe400078e000b */
[----:B---3--:R-:W-:Y:S01]  /*cef0*/  IMAD.MOV.U32 R17, RZ, RZ, R12 ;  /* 0x000000ffff117224 */ /* 0x008fe200078e000c */
[----:B----4-:R-:W-:Y:S02]  /*cf00*/  MOV R16, R13 ;  /* 0x0000000d00107202 */ /* 0x010fe40000000f00 */
        /* <DEDUP_REMOVED lines=10> */
.L_x_279:
[C---:B------:R-:W-:Y:S01]  /*cfb0*/  IADD3 R3, PT, PT, -R26.reuse, RZ, RZ ;  /* 0x000000ff1a037210 */ /* 0x040fe20007ffe1ff */
[----:B------:R-:W-:Y:S03]  /*cfc0*/  BSSY.RECONVERGENT B6, `(.L_x_277) ;  /* 0x0000017000067945 */ /* 0x000fe60003800200 */
        /* <DEDUP_REMOVED lines=20> */
[----:B------:R-:W-:Y:S05]  /*d110*/  CALL.REL.NOINC `($_Z19execSolutionsKernelP13ConstellationPjii$_Z9SQd1BlBkBiiiiiiiiiii) ;  /* 0xfffffffc000c7944 */ /* 0x000fea0003c3ffff */
[----:B------:R-:W-:-:S07]  /*d120*/  IMAD.IADD R27, R27, 0x1, R4 ;  /* 0x000000011b1b7824 */ /* 0x000fce00078e0204 */
.L_x_278:
[----:B------:R-:W-:Y:S05]  /*d130*/  BSYNC.RECONVERGENT B6 ;  /* 0x0000000000067941 */ /* 0x000fea0003800200 */
.L_x_277:
[----:B------:R-:W-:-:S13]  /*d140*/  ISETP.NE.AND P0, PT, R26, RZ, PT ;  /* 0x000000ff1a00720c */ /* 0x000fda0003f05270 */
[----:B------:R-:W-:Y:S05]  /*d150*/  @P0 BRA `(.L_x_279) ;  /* 0xfffffffc00940947 */ /* 0x000fea000383ffff */
.L_x_276:
[----:B------:R-:W-:Y:S05]  /*d160*/  BSYNC.RECONVERGENT B7 ;  /* 0x0000000000077941 */ /* 0x000fea0003800200 */
.L_x_275:
[----:B------:R-:W-:Y:S05]  /*d170*/  BRA `(.L_x_280) ;  /* 0x0000000000807947 */ /* 0x000fea0003800000 */
.L_x_274:
[----:B------:R-:W-:Y:S01]  /*d180*/  ISETP.NE.AND P0, PT, R26, RZ, PT ;  /* 0x000000ff1a00720c */ /* 0x000fe20003f05270 */
[----:B------:R-:W-:-:S12]  /*d190*/  IMAD.MOV.U32 R27, RZ, RZ, RZ ;  /* 0x000000ffff1b7224 */ /* 0x000fd800078e00ff */
[----:B------:R-:W-:Y:S05]  /*d1a0*/  @!P0 BRA `(.L_x_280) ;  /* 0x0000000000748947 */ /* 0x000fea0003800000 */
[----:B------:R-:W-:Y:S01]  /*d1b0*/  IADD3 R2, PT, PT, R7, 0x2, RZ ;  /* 0x0000000207027810 */ /* 0x000fe20007ffe0ff */
[----:B------:R-:W-:-:S07]  /*d1c0*/  IMAD.MOV.U32 R27, RZ, RZ, RZ ;  /* 0x000000ffff1b7224 */ /* 0x000fce00078e00ff */
.L_x_283:
        /* <DEDUP_REMOVED lines=21> */
[----:B------:R-:W-:-:S07]  /*d320*/  IMAD.MOV.U32 R21, RZ, RZ, 0x0 ;  /* 0x00000000ff157424 */ /* 0x000fce00078e00ff */
[----:B------:R-:W-:Y:S05]  /*d330*/  CALL.REL.NOINC `($_Z19execSolutionsKernelP13ConstellationPjii$_Z7SQd1BkBiiiiiiiiiii) ;  /* 0xffffff9800287944 */ /* 0x000fea0003c3ffff */
[----:B------:R-:W-:-:S07]  /*d340*/  IADD3 R27, PT, PT, R27, R4, RZ ;  /* 0x000000041b1b7210 */ /* 0x000fce0007ffe0ff */
.L_x_282:
[----:B------:R-:W-:Y:S05]  /*d350*/  BSYNC.RECONVERGENT B6 ;  /* 0x0000000000067941 */ /* 0x000fea0003800200 */
.L_x_281:
[----:B------:R-:W-:-:S13]  /*d360*/  ISETP.NE.AND P0, PT, R26, RZ, PT ;  /* 0x000000ff1a00720c */ /* 0x000fda0003f05270 */
[----:B------:R-:W-:Y:S05]  /*d370*/  @P0 BRA `(.L_x_283) ;  /* 0xfffffffc00940947 */ /* 0x000fea000383ffff */
.L_x_280:
[----:B------:R-:W-:Y:S05]  /*d380*/  BSYNC.RECONVERGENT B8 ;  /* 0x0000000000087941 */ /* 0x000fea0003800200 */
.L_x_273:
        /* <DEDUP_REMOVED lines=22> */
        .type           $_Z19execSolutionsKernelP13ConstellationPjii$_Z9SQd2BkBlBiiiiiiiiiii,@function
        .size           $_Z19execSolutionsKernelP13ConstellationPjii$_Z9SQd2BkBlBiiiiiiiiiii,($_Z19execSolutionsKernelP13ConstellationPjii$_Z9SQd2BlBkBiiiiiiiiiii - $_Z19execSolutionsKernelP13ConstellationPjii$_Z9SQd2BkBlBiiiiiiiiiii)
$_Z19execSolutionsKernelP13ConstellationPjii$_Z9SQd2BkBlBiiiiiiiiiii:
        /* <DEDUP_REMOVED lines=38> */
.L_x_290:
        /* <DEDUP_REMOVED lines=22> */
[----:B------:R-:W-:Y:S05]  /*d8b0*/  CALL.REL.NOINC `($_Z19execSolutionsKernelP13ConstellationPjii$_Z9SQd2BkBlBiiiiiiiiiii) ;  /* 0xfffffffc000c7944 */ /* 0x000fea0003c3ffff */
[----:B------:R-:W-:-:S07]  /*d8c0*/  IMAD.IADD R27, R27, 0x1, R4 ;  /* 0x000000011b1b7824 */ /* 0x000fce00078e0204 */
.L_x_289:
[----:B------:R-:W-:Y:S05]  /*d8d0*/  BSYNC.RECONVERGENT B6 ;  /* 0x0000000000067941 */ /* 0x000fea0003800200 */
.L_x_288:
[----:B------:R-:W-:-:S13]  /*d8e0*/  ISETP.NE.AND P0, PT, R26, RZ, PT ;  /* 0x000000ff1a00720c */ /* 0x000fda0003f05270 */
[----:B------:R-:W-:Y:S05]  /*d8f0*/  @P0 BRA `(.L_x_290) ;  /* 0xfffffffc00940947 */ /* 0x000fea000383ffff */
.L_x_287:
[----:B------:R-:W-:Y:S05]  /*d900*/  BSYNC.RECONVERGENT B7 ;  /* 0x0000000000077941 */ /* 0x000fea0003800200 */
.L_x_286:
[----:B------:R-:W-:Y:S05]  /*d910*/  BRA `(.L_x_291) ;  /* 0x0000000000887947 */ /* 0x000fea0003800000 */
.L_x_285:
        /* <DEDUP_REMOVED lines=8> */
.L_x_294:
[----:B------:R-:W-:Y:S01]  /*d9a0*/  IMAD.MOV R3, RZ, RZ, -R26 ;  /* 0x000000ffff037224 */ /* 0x000fe200078e0a1a */
[----:B------:R-:W-:Y:S04]  /*d9b0*/  BSSY.RECONVERGENT B6, `(.L_x_292) ;  /* 0x0000016000067945 */ /* 0x000fe80003800200 */
[C---:B------:R-:W-:Y:S02]  /*d9c0*/  LOP3.LUT R6, R26.reuse, R3, RZ, 0xc0, !PT ;  /* 0x000000031a067212 */ /* 0x040fe400078ec0ff */
[----:B------:R-:W-:Y:S02]  /*d9d0*/  IADD3 R3, PT, PT, R26, -0x1, RZ ;  /* 0xffffffff1a037810 */ /* 0x000fe40007ffe0ff */
[C---:B------:R-:W-:Y:S02]  /*d9e0*/  LOP3.LUT R5, R6.reuse, R24, RZ, 0xfc, !PT ;  /* 0x0000001806057212 */ /* 0x040fe400078efcff */
[----:B------:R-:W-:-:S02]  /*d9f0*/  LOP3.LUT R4, R6, R25, RZ, 0xfc, !PT ;  /* 0x0000001906047212 */ /* 0x000fc400078efcff */
[----:B------:R-:W-:Y:S02]  /*da00*/  SHF.R.S32.HI R5, RZ, 0x2, R5 ;  /* 0x00000002ff057819 */ /* 0x000fe40000011405 */
[----:B------:R-:W-:Y:S01]  /*da10*/  LOP3.LUT R6, R6, R23, RZ, 0xfc, !PT ;  /* 0x0000001706067212 */ /* 0x000fe200078efcff */
[----:B------:R-:W-:Y:S01]  /*da20*/  IMAD.SHL.U32 R4, R4, 0x4, RZ ;  /* 0x0000000404047824 */ /* 0x000fe200078e00ff */
[----:B------:R-:W-:Y:S02]  /*da30*/  LOP3.LUT R5, R5, R16, RZ, 0xfc, !PT ;  /* 0x0000001005057212 */ /* 0x000fe400078efcff */
[----:B------:R-:W-:Y:S02]  /*da40*/  LOP3.LUT R26, R3, R26, RZ, 0xc0, !PT ;  /* 0x0000001a031a7212 */ /* 0x000fe400078ec0ff */
[----:B------:R-:W-:-:S04]  /*da50*/  LOP3.LUT R0, R5, R4, R6, 0xfe, !PT ;  /* 0x0000000405007212 */ /* 0x000fc800078efe06 */
[----:B------:R-:W-:-:S04]  /*da60*/  LOP3.LUT R0, RZ, R0, RZ, 0x33, !PT ;  /* 0x00000000ff007212 */ /* 0x000fc800078e33ff */
[----:B------:R-:W-:-:S13]  /*da70*/  LOP3.LUT P0, R8, R17, RZ, R0, 0xa0, !PT ;  /* 0x000000ff11087212 */ /* 0x000fda000780a000 */
[----:B------:R-:W-:Y:S05]  /*da80*/  @!P0 BRA `(.L_x_293) ;  /* 0x0000000000208947 */ /* 0x000fea0003800000 */
[----:B------:R-:W-:Y:S01]  /*da90*/  IMAD.MOV.U32 R7, RZ, RZ, R2 ;  /* 0x000000ffff077224 */ /* 0x000fe200078e0002 */
[----:B------:R-:W-:Y:S01]  /*daa0*/  MOV R20, 0xdb00 ;  /* 0x0000db0000147802 */ /* 0x000fe20000000f00 */
[----:B------:R-:W-:Y:S01]  /*dab0*/  IMAD.MOV.U32 R9, RZ, RZ, R22 ;  /* 0x000000ffff097224 */ /* 0x000fe200078e0016 */
[----:B------:R-:W-:Y:S01]  /*dac0*/  MOV R21, 0x0 ;  /* 0x0000000000157802 */ /* 0x000fe20000000f00 */
[----:B------:R-:W-:Y:S02]  /*dad0*/  IMAD.MOV.U32 R10, RZ, RZ, R18 ;  /* 0x000000ffff0a7224 */ /* 0x000fe400078e0012 */
[----:B------:R-:W-:-:S07]  /*dae0*/  IMAD.MOV.U32 R11, RZ, RZ, R17 ;  /* 0x000000ffff0b7224 */ /* 0x000fce00078e0011 */
[----:B------:R-:W-:Y:S05]  /*daf0*/  CALL.REL.NOINC `($_Z19execSolutionsKernelP13ConstellationPjii$_Z7SQd2BlBiiiiiiiiiii) ;  /* 0xffffffa400b87944 */ /* 0x000fea0003c3ffff */
[----:B------:R-:W-:-:S07]  /*db00*/  IMAD.IADD R27, R27, 0x1, R4 ;  /* 0x000000011b1b7824 */ /* 0x000fce00078e0204 */
.L_x_293:
[----:B------:R-:W-:Y:S05]  /*db10*/  BSYNC.RECONVERGENT B6 ;  /* 0x0000000000067941 */ /* 0x000fea0003800200 */
.L_x_292:
[----:B------:R-:W-:-:S13]  /*db20*/  ISETP.NE.AND P0, PT, R26, RZ, PT ;  /* 0x000000ff1a00720c */ /* 0x000fda0003f05270 */
[----:B------:R-:W-:Y:S05]  /*db30*/  @P0 BRA `(.L_x_294) ;  /* 0xfffffffc00980947 */ /* 0x000fea000383ffff */
.L_x_291:
[----:B------:R-:W-:Y:S05]  /*db40*/  BSYNC.RECONVERGENT B8 ;  /* 0x0000000000087941 */ /* 0x000fea0003800200 */
.L_x_284:
        /* <DEDUP_REMOVED lines=22> */
        .type           $_Z19execSolutionsKernelP13ConstellationPjii$_Z9SQd2BlBkBiiiiiiiiiii,@function
        .size           $_Z19execSolutionsKernelP13ConstellationPjii$_Z9SQd2BlBkBiiiiiiiiiii,(.L_x_334 - $_Z19execSolutionsKernelP13ConstellationPjii$_Z9SQd2BlBkBiiiiiiiiiii)
$_Z19execSolutionsKernelP13ConstellationPjii$_Z9SQd2BlBkBiiiiiiiiiii:
        /* <DEDUP_REMOVED lines=38> */
.L_x_301:
        /* <DEDUP_REMOVED lines=14> */
[----:B------:R-:W-:Y:S01]  /*dff0*/  MOV R7, R2 ;  /* 0x0000000200077202 */ /* 0x000fe20000000f00 */
[----:B------:R-:W-:Y:S01]  /*e000*/  IMAD.MOV.U32 R9, RZ, RZ, R22 ;  /* 0x000000ffff097224 */ /* 0x000fe200078e0016 */
[----:B------:R-:W-:Y:S01]  /*e010*/  MOV R13, R16 ;  /* 0x00000010000d7202 */ /* 0x000fe20000000f00 */
[----:B------:R-:W-:Y:S01]  /*e020*/  IMAD.MOV.U32 R10, RZ, RZ, R19 ;  /* 0x000000ffff0a7224 */ /* 0x000fe200078e0013 */
[----:B------:R-:W-:Y:S01]  /*e030*/  MOV R20, 0xe080 ;  /* 0x0000e08000147802 */ /* 0x000fe20000000f00 */
[----:B------:R-:W-:Y:S02]  /*e040*/  IMAD.MOV.U32 R11, RZ, RZ, R18 ;  /* 0x000000ffff0b7224 */ /* 0x000fe400078e0012 */
[----:B------:R-:W-:Y:S02]  /*e050*/  IMAD.MOV.U32 R12, RZ, RZ, R17 ;  /* 0x000000ffff0c7224 */ /* 0x000fe400078e0011 */
[----:B------:R-:W-:-:S07]  /*e060*/  IMAD.MOV.U32 R21, RZ, RZ, 0x0 ;  /* 0x00000000ff157424 */ /* 0x000fce00078e00ff */
[----:B------:R-:W-:Y:S05]  /*e070*/  CALL.REL.NOINC `($_Z19execSolutionsKernelP13ConstellationPjii$_Z9SQd2BlBkBiiiiiiiiiii) ;  /* 0xfffffffc000c7944 */ /* 0x000fea0003c3ffff */
[----:B------:R-:W-:-:S07]  /*e080*/  IMAD.IADD R27, R27, 0x1, R4 ;  /* 0x000000011b1b7824 */ /* 0x000fce00078e0204 */
.L_x_300:
[----:B------:R-:W-:Y:S05]  /*e090*/  BSYNC.RECONVERGENT B6 ;  /* 0x0000000000067941 */ /* 0x000fea0003800200 */
.L_x_299:
[----:B------:R-:W-:-:S13]  /*e0a0*/  ISETP.NE.AND P0, PT, R26, RZ, PT ;  /* 0x000000ff1a00720c */ /* 0x000fda0003f05270 */
[----:B------:R-:W-:Y:S05]  /*e0b0*/  @P0 BRA `(.L_x_301) ;  /* 0xfffffffc00940947 */ /* 0x000fea000383ffff */
.L_x_298:
[----:B------:R-:W-:Y:S05]  /*e0c0*/  BSYNC.RECONVERGENT B7 ;  /* 0x0000000000077941 */ /* 0x000fea0003800200 */
.L_x_297:
[----:B------:R-:W-:Y:S05]  /*e0d0*/  BRA `(.L_x_302) ;  /* 0x0000000000807947 */ /* 0x000fea0003800000 */
.L_x_296:
[----:B------:R-:W-:Y:S01]  /*e0e0*/  ISETP.NE.AND P0, PT, R26, RZ, PT ;  /* 0x000000ff1a00720c */ /* 0x000fe20003f05270 */
[----:B------:R-:W-:-:S12]  /*e0f0*/  IMAD.MOV.U32 R27, RZ, RZ, RZ ;  /* 0x000000ffff1b7224 */ /* 0x000fd800078e00ff */
[----:B------:R-:W-:Y:S05]  /*e100*/  @!P0 BRA `(.L_x_302) ;  /* 0x0000000000748947 */ /* 0x000fea0003800000 */
[----:B------:R-:W-:Y:S02]  /*e110*/  HFMA2 R27, -RZ, RZ, 0, 0 ;  /* 0x00000000ff1b7431 */ /* 0x000fe400000001ff */
[----:B------:R-:W-:-:S07]  /*e120*/  VIADD R2, R7, 0x2 ;  /* 0x0000000207027836 */ /* 0x000fce0000000000 */
.L_x_305:
        /* <DEDUP_REMOVED lines=14> */
[----:B------:R-:W-:Y:S02]  /*e210*/  HFMA2 R21, -RZ, RZ, 0, 0 ;  /* 0x00000000ff157431 */ /* 0x000fe400000001ff */
[----:B------:R-:W-:Y:S01]  /*e220*/  VIADD R4, R4, 0x1 ;  /* 0x0000000104047836 */ /* 0x000fe20000000000 */
[----:B------:R-:W-:Y:S01]  /*e230*/  MOV R7, R2 ;  /* 0x0000000200077202 */ /* 0x000fe20000000f00 */
[----:B------:R-:W-:Y:S01]  /*e240*/  IMAD.MOV.U32 R9, RZ, RZ, R22 ;  /* 0x000000ffff097224 */ /* 0x000fe200078e0016 */
[----:B------:R-:W-:Y:S01]  /*e250*/  MOV R20, 0xe2a0 ;  /* 0x0000e2a000147802 */ /* 0x000fe20000000f00 */
[----:B------:R-:W-:Y:S02]  /*e260*/  IMAD.MOV.U32 R10, RZ, RZ, R18 ;  /* 0x000000ffff0a7224 */ /* 0x000fe400078e0012 */
[----:B------:R-:W-:Y:S02]  /*e270*/  IMAD.MOV.U32 R11, RZ, RZ, R17 ;  /* 0x000000ffff0b7224 */ /* 0x000fe400078e0011 */
[----:B------:R-:W-:-:S07]  /*e280*/  IMAD.MOV.U32 R12, RZ, RZ, R16 ;  /* 0x000000ffff0c7224 */ /* 0x000fce00078e0010 */
[----:B------:R-:W-:Y:S05]  /*e290*/  CALL.REL.NOINC `($_Z19execSolutionsKernelP13ConstellationPjii$_Z7SQd2BkBiiiiiiiiiii) ;  /* 0xffffff9400f47944 */ /* 0x000fea0003c3ffff */
[----:B------:R-:W-:-:S07]  /*e2a0*/  IMAD.IADD R27, R27, 0x1, R4 ;  /* 0x000000011b1b7824 */ /* 0x000fce00078e0204 */
.L_x_304:
[----:B------:R-:W-:Y:S05]  /*e2b0*/  BSYNC.RECONVERGENT B6 ;  /* 0x0000000000067941 */ /* 0x000fea0003800200 */
.L_x_303:
[----:B------:R-:W-:-:S13]  /*e2c0*/  ISETP.NE.AND P0, PT, R26, RZ, PT ;  /* 0x000000ff1a00720c */ /* 0x000fda0003f05270 */
[----:B------:R-:W-:Y:S05]  /*e2d0*/  @P0 BRA `(.L_x_305) ;  /* 0xfffffffc00940947 */ /* 0x000fea000383ffff */
.L_x_302:
[----:B------:R-:W-:Y:S05]  /*e2e0*/  BSYNC.RECONVERGENT B8 ;  /* 0x0000000000087941 */ /* 0x000fea0003800200 */
.L_x_295:
        /* <DEDUP_REMOVED lines=22> */
.L_x_306:
[----:B------:R-:W-:-:S00]  /*e450*/  BRA `(.L_x_306) ;  /* 0xfffffffc00fc7947 */ /* 0x000fc0000383ffff */
[----:B------:R-:W-:-:S00]  /*e460*/  NOP ;  /* 0x0000000000007918 */ /* 0x000fc00000000000 */
        /* <DEDUP_REMOVED lines=9> */
.L_x_334:


//--------------------- .nv.shared._Z19execSolutionsKernelP13ConstellationPjii --------------------------
	.section	.nv.shared._Z19execSolutionsKernelP13ConstellationPjii,"aw",@nobits
	.sectionflags	@""
	.align	4
.nv.shared._Z19execSolutionsKernelP13ConstellationPjii:
	.zero		1408


//--------------------- .nv.shared.reserved.0     --------------------------
	.section	.nv.shared.reserved.0,"aw",@nobits
	.weak		__nv_reservedSMEM_offset_0_alias
	.size		__nv_reservedSMEM_offset_0_alias, 0, 64
	.other		__nv_reservedSMEM_offset_0_alias,@"STO_CUDA_RESERVED_SHARED STV_DEFAULT"
__nv_reservedSMEM_offset_0_alias:
	.zero		0
	.zero		64


//--------------------- .nv.constant0._Z19execSolutionsKernelP13ConstellationPjii --------------------------
	.section	.nv.constant0._Z19execSolutionsKernelP13ConstellationPjii,"a",@progbits
	.sectionflags	@""
	.align	4
.nv.constant0._Z19execSolutionsKernelP13ConstellationPjii:
	.zero		920


//--------------------- SYMBOLS --------------------------

	.type		.nv.reservedSmem.offset0,@object
	.size		.nv.reservedSmem.offset0,0x4
	.type		.nv.reservedSmem.cap,@object
	.size		.nv.reservedSmem.cap,0x4
